// auto-generated by cutlass_sweep.gemm — config: {"arch": "sm_90", "cluster_m": 2, "cluster_n": 1, "dtype": "fp16", "dtype_b": "fp16", "layout": "nt", "stages": 0, "tile_k": 32, "tile_m": 256, "tile_n": 128}
#include "cutlass/cutlass.h"
#include "cutlass/gemm/collective/collective_builder.hpp"
#include "cutlass/gemm/device/gemm_universal_adapter.h"
#include "cutlass/gemm/kernel/gemm_universal.hpp"
#include "cutlass/epilogue/collective/collective_builder.hpp"

using ElemA = cutlass::half_t;
using ElemB = cutlass::half_t;
using ElemCD = cutlass::half_t;
using Acc  = float;
using TileShape    = cute::Shape<cute::_256, cute::_128, cute::_32>;
using ClusterShape = cute::Shape<cute::_2, cute::_1, cute::_1>;

using CollectiveEpilogue = typename cutlass::epilogue::collective::CollectiveBuilder<
    cutlass::arch::Sm90, cutlass::arch::OpClassTensorOp,
    TileShape, ClusterShape,
    cutlass::epilogue::collective::EpilogueTileAuto,
    Acc, Acc,
    ElemCD, cutlass::layout::RowMajor, 128 / cutlass::sizeof_bits<ElemCD>::value,
    ElemCD, cutlass::layout::RowMajor, 128 / cutlass::sizeof_bits<ElemCD>::value,
    cutlass::epilogue::collective::EpilogueScheduleAuto
  >::CollectiveOp;

using CollectiveMainloop = typename cutlass::gemm::collective::CollectiveBuilder<
    cutlass::arch::Sm90, cutlass::arch::OpClassTensorOp,
    ElemA, cutlass::layout::RowMajor, 128 / cutlass::sizeof_bits<ElemA>::value,
    ElemB, cutlass::layout::ColumnMajor, 128 / cutlass::sizeof_bits<ElemB>::value,
    Acc,
    TileShape, ClusterShape,
    cutlass::gemm::collective::StageCountAutoCarveout<static_cast<int>(sizeof(typename CollectiveEpilogue::SharedStorage))>,
    cutlass::gemm::collective::KernelScheduleAuto
  >::CollectiveOp;

using GemmKernel = cutlass::gemm::kernel::GemmUniversal<
    cute::Shape<int,int,int,int>,
    CollectiveMainloop,
    CollectiveEpilogue
>;
using Gemm = cutlass::gemm::device::GemmUniversalAdapter<GemmKernel>;

// Force the device kernel symbol into the cubin without needing a host main.
auto* _anchor = &cutlass::device_kernel<GemmKernel>;


// ===== COMPILED SASS (sm_90a) =====

	.target	sm_90a

	.elftype	@"ET_EXEC"


//--------------------- .note.nv.tkinfo           --------------------------
	.section	.note.nv.tkinfo,"",@"SHT_NOTE"
	.sectionflags	@"SHF_NOTE_NV_TKINFO"
	.tkinfo
        /*0018*/ 	.word	0x00000002
        /*0030*/ 	.string	""
        /*0030*/ 	.string	"ptxas"
        /*0030*/ 	.string	"Cuda compilation tools, release 13.0, V13.0.88"
        /*0030*/ 	.string	"Build cuda_13.0.r13.0/compiler.36424714_0"
        /*0030*/ 	.string	"-arch sm_90a -m 64 "



//--------------------- .note.nv.cuinfo           --------------------------
	.section	.note.nv.cuinfo,"",@"SHT_NOTE"
	.sectionflags	@"SHF_NOTE_NV_CUINFO"
        /*0018*/ 	.short	0x0002
        /*001a*/ 	.short	0x005a
        /*001c*/ 	.short	0x0082
	.zero		2


//--------------------- .nv.info                  --------------------------
	.section	.nv.info,"",@"SHT_CUDA_INFO"
	.align	4


	//----- nvinfo : EIATTR_REGCOUNT
	.align		4
        /*0000*/ 	.byte	0x04, 0x2f
        /*0002*/ 	.short	(.L_15 - .L_14)
	.align		4
.L_14:
        /*0004*/ 	.word	index@(_ZN7cutlass13device_kernelINS_4gemm6kernel13GemmUniversalIN4cute5tupleIJiiiiEEENS1_10collective13CollectiveMmaINS1_34MainloopSm90TmaGmmaWarpSpecializedILi9ENS5_IJNS4_1CILi2EEENSA_ILi1EEESC_EEENS1_35KernelTmaWarpSpecializedCooperativeEEENS5_IJNSA_ILi256EEENSA_ILi128EEENSA_ILi32EEEEEENS_6half_tENS5_IJlSC_lEEESK_SL_NS4_8TiledMMAINS4_8MMA_AtomIJNS4_4SM904GMMA26MMA_64x128x16_F32F16F16_SSILNSP_5MajorE0ELSR_0ELNSP_7ScaleInE1ELSS_1EEEEEENS4_6LayoutISD_NS5_IJSC_NSA_ILi0EEESW_EEEEENS5_IJNS4_10UnderscoreESZ_SZ_EEEEENS4_13SM90_TMA_LOADENS4_14ComposedLayoutINS4_7SwizzleILi2ELi4ELi3EEENS4_18smem_ptr_flag_bitsILi16EEENSV_INS5_IJNSA_ILi8EEESI_EEENS5_IJSI_SC_EEEEEEEvNS4_8identityENS4_23SM90_TMA_LOAD_MULTICASTES1C_vS1D_EENS_8epilogue10collective6detail29Sm90TmaWarpSpecializedAdapterINS1H_15DefaultEpilogueISK_SL_SL_NS1G_6thread17LinearCombinationISK_Li1EffLNS1L_9ScaleType4KindE0ELNS_15FloatRoundStyleE2ESK_EENS1_15EpilogueDefaultEEEEEvvEEEEvNT_6ParamsE)
        /*0008*/ 	.word	0x000000a8


	//----- nvinfo : EIATTR_FRAME_SIZE
	.align		4
.L_15:
        /*000c*/ 	.byte	0x04, 0x11
        /*000e*/ 	.short	(.L_17 - .L_16)
	.align		4
.L_16:
        /*0010*/ 	.word	index@(_ZN7cutlass13device_kernelINS_4gemm6kernel13GemmUniversalIN4cute5tupleIJiiiiEEENS1_10collective13CollectiveMmaINS1_34MainloopSm90TmaGmmaWarpSpecializedILi9ENS5_IJNS4_1CILi2EEENSA_ILi1EEESC_EEENS1_35KernelTmaWarpSpecializedCooperativeEEENS5_IJNSA_ILi256EEENSA_ILi128EEENSA_ILi32EEEEEENS_6half_tENS5_IJlSC_lEEESK_SL_NS4_8TiledMMAINS4_8MMA_AtomIJNS4_4SM904GMMA26MMA_64x128x16_F32F16F16_SSILNSP_5MajorE0ELSR_0ELNSP_7ScaleInE1ELSS_1EEEEEENS4_6LayoutISD_NS5_IJSC_NSA_ILi0EEESW_EEEEENS5_IJNS4_10UnderscoreESZ_SZ_EEEEENS4_13SM90_TMA_LOADENS4_14ComposedLayoutINS4_7SwizzleILi2ELi4ELi3EEENS4_18smem_ptr_flag_bitsILi16EEENSV_INS5_IJNSA_ILi8EEESI_EEENS5_IJSI_SC_EEEEEEEvNS4_8identityENS4_23SM90_TMA_LOAD_MULTICASTES1C_vS1D_EENS_8epilogue10collective6detail29Sm90TmaWarpSpecializedAdapterINS1H_15DefaultEpilogueISK_SL_SL_NS1G_6thread17LinearCombinationISK_Li1EffLNS1L_9ScaleType4KindE0ELNS_15FloatRoundStyleE2ESK_EENS1_15EpilogueDefaultEEEEEvvEEEEvNT_6ParamsE)
        /*0014*/ 	.word	0x00000000


	//----- nvinfo : EIATTR_MIN_STACK_SIZE
	.align		4
.L_17:
        /*0018*/ 	.byte	0x04, 0x12
        /*001a*/ 	.short	(.L_19 - .L_18)
	.align		4
.L_18:
        /*001c*/ 	.word	index@(_ZN7cutlass13device_kernelINS_4gemm6kernel13GemmUniversalIN4cute5tupleIJiiiiEEENS1_10collective13CollectiveMmaINS1_34MainloopSm90TmaGmmaWarpSpecializedILi9ENS5_IJNS4_1CILi2EEENSA_ILi1EEESC_EEENS1_35KernelTmaWarpSpecializedCooperativeEEENS5_IJNSA_ILi256EEENSA_ILi128EEENSA_ILi32EEEEEENS_6half_tENS5_IJlSC_lEEESK_SL_NS4_8TiledMMAINS4_8MMA_AtomIJNS4_4SM904GMMA26MMA_64x128x16_F32F16F16_SSILNSP_5MajorE0ELSR_0ELNSP_7ScaleInE1ELSS_1EEEEEENS4_6LayoutISD_NS5_IJSC_NSA_ILi0EEESW_EEEEENS5_IJNS4_10UnderscoreESZ_SZ_EEEEENS4_13SM90_TMA_LOADENS4_14ComposedLayoutINS4_7SwizzleILi2ELi4ELi3EEENS4_18smem_ptr_flag_bitsILi16EEENSV_INS5_IJNSA_ILi8EEESI_EEENS5_IJSI_SC_EEEEEEEvNS4_8identityENS4_23SM90_TMA_LOAD_MULTICASTES1C_vS1D_EENS_8epilogue10collective6detail29Sm90TmaWarpSpecializedAdapterINS1H_15DefaultEpilogueISK_SL_SL_NS1G_6thread17LinearCombinationISK_Li1EffLNS1L_9ScaleType4KindE0ELNS_15FloatRoundStyleE2ESK_EENS1_15EpilogueDefaultEEEEEvvEEEEvNT_6ParamsE)
        /*0020*/ 	.word	0x00000000
.L_19:


//--------------------- .nv.compat                --------------------------
	.section	.nv.compat,"",@"SHT_CUDA_COMPAT_INFO"
	.align	4
        /*0000*/ 	.byte	0x02, 0x09, 0x01, 0x00, 0x02, 0x02, 0x04, 0x00, 0x02, 0x05, 0x05, 0x00, 0x03, 0x07, 0x01, 0x01
        /*0010*/ 	.byte	0x02, 0x03, 0x01, 0x00, 0x02, 0x06, 0x01, 0x00, 0x04, 0x0b, 0x08, 0x00, 0x00, 0x00, 0x00, 0x00
        /*0020*/ 	.byte	0x00, 0x00, 0x00, 0x00


//--------------------- .nv.info._ZN7cutlass13device_kernelINS_4gemm6kernel13GemmUniversalIN4cute5tupleIJiiiiEEENS1_10collective13CollectiveMmaINS1_34MainloopSm90TmaGmmaWarpSpecializedILi9ENS5_IJNS4_1CILi2EEENSA_ILi1EEESC_EEENS1_35KernelTmaWarpSpecializedCooperativeEEENS5_IJNSA_ILi256EEENSA_ILi128EEENSA_ILi32EEEEEENS_6half_tENS5_IJlSC_lEEESK_SL_NS4_8TiledMMAINS4_8MMA_AtomIJNS4_4SM904GMMA26MMA_64x128x16_F32F16F16_SSILNSP_5MajorE0ELSR_0ELNSP_7ScaleInE1ELSS_1EEEEEENS4_6LayoutISD_NS5_IJSC_NSA_ILi0EEESW_EEEEENS5_IJNS4_10UnderscoreESZ_SZ_EEEEENS4_13SM90_TMA_LOADENS4_14ComposedLayoutINS4_7SwizzleILi2ELi4ELi3EEENS4_18smem_ptr_flag_bitsILi16EEENSV_INS5_IJNSA_ILi8EEESI_EEENS5_IJSI_SC_EEEEEEEvNS4_8identityENS4_23SM90_TMA_LOAD_MULTICASTES1C_vS1D_EENS_8epilogue10collective6detail29Sm90TmaWarpSpecializedAdapterINS1H_15DefaultEpilogueISK_SL_SL_NS1G_6thread17LinearCombinationISK_Li1EffLNS1L_9ScaleType4KindE0ELNS_15FloatRoundStyleE2ESK_EENS1_15EpilogueDefaultEEEEEvvEEEEvNT_6ParamsE --------------------------
	.section	.nv.info._ZN7cutlass13device_kernelINS_4gemm6kernel13GemmUniversalIN4cute5tupleIJiiiiEEENS1_10collective13CollectiveMmaINS1_34MainloopSm90TmaGmmaWarpSpecializedILi9ENS5_IJNS4_1CILi2EEENSA_ILi1EEESC_EEENS1_35KernelTmaWarpSpecializedCooperativeEEENS5_IJNSA_ILi256EEENSA_ILi128EEENSA_ILi32EEEEEENS_6half_tENS5_IJlSC_lEEESK_SL_NS4_8TiledMMAINS4_8MMA_AtomIJNS4_4SM904GMMA26MMA_64x128x16_F32F16F16_SSILNSP_5MajorE0ELSR_0ELNSP_7ScaleInE1ELSS_1EEEEEENS4_6LayoutISD_NS5_IJSC_NSA_ILi0EEESW_EEEEENS5_IJNS4_10UnderscoreESZ_SZ_EEEEENS4_13SM90_TMA_LOADENS4_14ComposedLayoutINS4_7SwizzleILi2ELi4ELi3EEENS4_18smem_ptr_flag_bitsILi16EEENSV_INS5_IJNSA_ILi8EEESI_EEENS5_IJSI_SC_EEEEEEEvNS4_8identityENS4_23SM90_TMA_LOAD_MULTICASTES1C_vS1D_EENS_8epilogue10collective6detail29Sm90TmaWarpSpecializedAdapterINS1H_15DefaultEpilogueISK_SL_SL_NS1G_6thread17LinearCombinationISK_Li1EffLNS1L_9ScaleType4KindE0ELNS_15FloatRoundStyleE2ESK_EENS1_15EpilogueDefaultEEEEEvvEEEEvNT_6ParamsE,"",@"SHT_CUDA_INFO"
	.sectionflags	@""
	.align	4


	//----- nvinfo : EIATTR_CUDA_API_VERSION
	.align		4
        /*0000*/ 	.byte	0x04, 0x37
        /*0002*/ 	.short	(.L_21 - .L_20)
.L_20:
        /*0004*/ 	.word	0x00000082


	//----- nvinfo : EIATTR_KPARAM_INFO
	.align		4
.L_21:
        /*0008*/ 	.byte	0x04, 0x17
        /*000a*/ 	.short	(.L_23 - .L_22)
.L_22:
        /*000c*/ 	.word	0x00000000
        /*0010*/ 	.short	0x0000
        /*0012*/ 	.short	0x0070
        /*0014*/ 	.byte	0x00, 0xf0, 0x01, 0x10


	//----- nvinfo : EIATTR_SPARSE_MMA_MASK
	.align		4
.L_23:
        /*0018*/ 	.byte	0x03, 0x50
        /*001a*/ 	.short	0x0000


	//----- nvinfo : EIATTR_MAXREG_COUNT
	.align		4
        /*001c*/ 	.byte	0x03, 0x1b
        /*001e*/ 	.short	0x00a8


	//----- nvinfo : EIATTR_NUM_BARRIERS
	.align		4
        /*0020*/ 	.byte	0x02, 0x4c
        /*0022*/ 	.byte	0x01
	.zero		1


	//----- nvinfo : EIATTR_EXTERNS
	.align		4
        /*0024*/ 	.byte	0x04, 0x0f
        /*0026*/ 	.short	(.L_25 - .L_24)


	//   ....[0]....
	.align		4
.L_24:
        /*0028*/ 	.word	index@(__assertfail)


	//----- nvinfo : EIATTR_MERCURY_ISA_VERSION
	.align		4
.L_25:
        /*002c*/ 	.byte	0x03, 0x5f
        /*002e*/ 	.short	0x0101


	//----- nvinfo : EIATTR_INT_WARP_WIDE_INSTR_OFFSETS
	.align		4
        /*0030*/ 	.byte	0x04, 0x31
        /*0032*/ 	.short	(.L_27 - .L_26)


	//   ....[0]....
.L_26:
        /*0034*/ 	.word	0x00000550


	//   ....[1]....
        /*0038*/ 	.word	0x00000580


	//   ....[2]....
        /*003c*/ 	.word	0x00000740


	//----- nvinfo : EIATTR_COOP_GROUP_MASK_REGIDS
	.align		4
.L_27:
        /*0040*/ 	.byte	0x04, 0x29
        /*0042*/ 	.short	(.L_29 - .L_28)


	//   ....[0]....
.L_28:
        /*0044*/ 	.word	0xffffffff


	//   ....[1]....
        /*0048*/ 	.word	0xffffffff


	//   ....[2]....
        /*004c*/ 	.word	0xffffffff


	//   ....[3]....
        /*0050*/ 	.word	0xffffffff


	//   ....[4]....
        /*0054*/ 	.word	0xffffffff


	//   ....[5]....
        /*0058*/ 	.word	0xffffffff


	//----- nvinfo : EIATTR_COOP_GROUP_INSTR_OFFSETS
	.align		4
.L_29:
        /*005c*/ 	.byte	0x04, 0x28
        /*005e*/ 	.short	(.L_31 - .L_30)


	//   ....[0]....
.L_30:
        /*0060*/ 	.word	0x00000060


	//   ....[1]....
        /*0064*/ 	.word	0x00000070


	//   ....[2]....
        /*0068*/ 	.word	0x00000130


	//   ....[3]....
        /*006c*/ 	.word	0x000003a0


	//   ....[4]....
        /*0070*/ 	.word	0x000008c0


	//   ....[5]....
        /*0074*/ 	.word	0x00001310


	//----- nvinfo : EIATTR_REG_RECONFIG
	.align		4
.L_31:
        /*0078*/ 	.byte	0x01, 0x54
	.zero		2


	//----- nvinfo : EIATTR_SYSCALL_OFFSETS
	.align		4
        /*007c*/ 	.byte	0x04, 0x46
        /*007e*/ 	.short	(.L_33 - .L_32)


	//   ....[0]....
.L_32:
        /*0080*/ 	.word	0x000014d0


	//----- nvinfo : EIATTR_MBARRIER_INSTR_OFFSETS
	.align		4
.L_33:
        /*0084*/ 	.byte	0x04, 0x39
        /*0086*/ 	.short	(.L_35 - .L_34)


	//   ....[0]....
.L_34:
        /*0088*/ 	.word	0x00000250
        /*008c*/ 	.word	0x000000ff
        /*0090*/ 	.word	0x00000000
        /*0094*/ 	.short	0x0100
        /*0096*/ 	.byte	0x08
	.zero		1


	//   ....[1]....
        /*0098*/ 	.word	0x00000260
        /*009c*/ 	.word	0x000000ff
        /*00a0*/ 	.word	0x00000048
        /*00a4*/ 	.short	0x0100
        /*00a6*/ 	.byte	0x08
	.zero		1


	//   ....[2]....
        /*00a8*/ 	.word	0x00000270
        /*00ac*/ 	.word	0x000000ff
        /*00b0*/ 	.word	0x00000008
        /*00b4*/ 	.short	0x0100
        /*00b6*/ 	.byte	0x08
	.zero		1


	//   ....[3]....
        /*00b8*/ 	.word	0x00000280
        /*00bc*/ 	.word	0x000000ff
        /*00c0*/ 	.word	0x00000050
        /*00c4*/ 	.short	0x0100
        /*00c6*/ 	.byte	0x08
	.zero		1


	//   ....[4]....
        /*00c8*/ 	.word	0x00000290
        /*00cc*/ 	.word	0x000000ff
        /*00d0*/ 	.word	0x00000010
        /*00d4*/ 	.short	0x0100
        /*00d6*/ 	.byte	0x08
	.zero		1


	//   ....[5]....
        /*00d8*/ 	.word	0x000002a0
        /*00dc*/ 	.word	0x000000ff
        /*00e0*/ 	.word	0x00000058
        /*00e4*/ 	.short	0x0100
        /*00e6*/ 	.byte	0x08
	.zero		1


	//   ....[6]....
        /*00e8*/ 	.word	0x000002b0
        /*00ec*/ 	.word	0x000000ff
        /*00f0*/ 	.word	0x00000018
        /*00f4*/ 	.short	0x0100
        /*00f6*/ 	.byte	0x08
	.zero		1


	//   ....[7]....
        /*00f8*/ 	.word	0x000002c0
        /*00fc*/ 	.word	0x000000ff
        /*0100*/ 	.word	0x00000060
        /*0104*/ 	.short	0x0100
        /*0106*/ 	.byte	0x08
	.zero		1


	//   ....[8]....
        /*0108*/ 	.word	0x000002d0
        /*010c*/ 	.word	0x000000ff
        /*0110*/ 	.word	0x00000020
        /*0114*/ 	.short	0x0100
        /*0116*/ 	.byte	0x08
	.zero		1


	//   ....[9]....
        /*0118*/ 	.word	0x000002e0
        /*011c*/ 	.word	0x000000ff
        /*0120*/ 	.word	0x00000068
        /*0124*/ 	.short	0x0100
        /*0126*/ 	.byte	0x08
	.zero		1


	//   ....[10]....
        /*0128*/ 	.word	0x000002f0
        /*012c*/ 	.word	0x000000ff
        /*0130*/ 	.word	0x00000028
        /*0134*/ 	.short	0x0100
        /*0136*/ 	.byte	0x08
	.zero		1


	//   ....[11]....
        /*0138*/ 	.word	0x00000300
        /*013c*/ 	.word	0x000000ff
        /*0140*/ 	.word	0x00000070
        /*0144*/ 	.short	0x0100
        /*0146*/ 	.byte	0x08
	.zero		1


	//   ....[12]....
        /*0148*/ 	.word	0x00000310
        /*014c*/ 	.word	0x000000ff
        /*0150*/ 	.word	0x00000030
        /*0154*/ 	.short	0x0100
        /*0156*/ 	.byte	0x08
	.zero		1


	//   ....[13]....
        /*0158*/ 	.word	0x00000320
        /*015c*/ 	.word	0x000000ff
        /*0160*/ 	.word	0x00000078
        /*0164*/ 	.short	0x0100
        /*0166*/ 	.byte	0x08
	.zero		1


	//   ....[14]....
        /*0168*/ 	.word	0x00000330
        /*016c*/ 	.word	0x000000ff
        /*0170*/ 	.word	0x00000038
        /*0174*/ 	.short	0x0100
        /*0176*/ 	.byte	0x08
	.zero		1


	//   ....[15]....
        /*0178*/ 	.word	0x00000340
        /*017c*/ 	.word	0x000000ff
        /*0180*/ 	.word	0x00000080
        /*0184*/ 	.short	0x0100
        /*0186*/ 	.byte	0x08
	.zero		1


	//   ....[16]....
        /*0188*/ 	.word	0x00000350
        /*018c*/ 	.word	0x000000ff
        /*0190*/ 	.word	0x00000040
        /*0194*/ 	.short	0x0100
        /*0196*/ 	.byte	0x08
	.zero		1


	//   ....[17]....
        /*0198*/ 	.word	0x00000360
        /*019c*/ 	.word	0x000000ff
        /*01a0*/ 	.word	0x00000088
        /*01a4*/ 	.short	0x0100
        /*01a6*/ 	.byte	0x08
	.zero		1


	//   ....[18]....
        /*01a8*/ 	.word	0x000007c0
        /*01ac*/ 	.word	0x000000ff
        /*01b0*/ 	.word	0x000000a0
        /*01b4*/ 	.short	0x0100
        /*01b6*/ 	.byte	0x06
	.zero		1


	//   ....[19]....
        /*01b8*/ 	.word	0x00000850
        /*01bc*/ 	.word	0x000000ff
        /*01c0*/ 	.word	0x000000a8
        /*01c4*/ 	.short	0x0100
        /*01c6*/ 	.byte	0x06
	.zero		1


	//   ....[20]....
        /*01c8*/ 	.word	0x00001590
        /*01cc*/ 	.word	0x00000003
        /*01d0*/ 	.word	0x00000000
        /*01d4*/ 	.short	0x010a
        /*01d6*/ 	.byte	0x3f
	.zero		1


	//   ....[21]....
        /*01d8*/ 	.word	0x000015d0
        /*01dc*/ 	.word	0x00000003
        /*01e0*/ 	.word	0x00000000
        /*01e4*/ 	.short	0x010a
        /*01e6*/ 	.byte	0x3f
	.zero		1


	//   ....[22]....
        /*01e8*/ 	.word	0x00001960
        /*01ec*/ 	.word	0x00000005
        /*01f0*/ 	.word	0x00000000
        /*01f4*/ 	.short	0x010a
        /*01f6*/ 	.byte	0x3f
	.zero		1


	//   ....[23]....
        /*01f8*/ 	.word	0x000019a0
        /*01fc*/ 	.word	0x00000005
        /*0200*/ 	.word	0x00000000
        /*0204*/ 	.short	0x010a
        /*0206*/ 	.byte	0x3f
	.zero		1


	//   ....[24]....
        /*0208*/ 	.word	0x00001bc0
        /*020c*/ 	.word	0x00000005
        /*0210*/ 	.word	0x00000000
        /*0214*/ 	.short	0x0101
        /*0216*/ 	.byte	0x3f
	.zero		1


	//   ....[25]....
        /*0218*/ 	.word	0x00001de0
        /*021c*/ 	.word	0x00000003
        /*0220*/ 	.word	0x00000000
        /*0224*/ 	.short	0x0101
        /*0226*/ 	.byte	0x3f
	.zero		1


	//   ....[26]....
        /*0228*/ 	.word	0x0000b600
        /*022c*/ 	.word	0x00000017
        /*0230*/ 	.word	0x00000048
        /*0234*/ 	.short	0x010a
        /*0236*/ 	.byte	0x3f
	.zero		1


	//   ....[27]....
        /*0238*/ 	.word	0x0000b970
        /*023c*/ 	.word	0x00000003
        /*0240*/ 	.word	0x000000a8
        /*0244*/ 	.short	0x0101
        /*0246*/ 	.byte	0x3f
	.zero		1


	//   ....[28]....
        /*0248*/ 	.word	0x0000c0d0
        /*024c*/ 	.word	0x00000007
        /*0250*/ 	.word	0x00000000
        /*0254*/ 	.short	0x010a
        /*0256*/ 	.byte	0x3f
	.zero		1


	//   ....[29]....
        /*0258*/ 	.word	0x0000c150
        /*025c*/ 	.word	0x00000008
        /*0260*/ 	.word	0x00000000
        /*0264*/ 	.short	0x010a
        /*0266*/ 	.byte	0x3f
	.zero		1


	//   ....[30]....
        /*0268*/ 	.word	0x0000c1e0
        /*026c*/ 	.word	0x00000009
        /*0270*/ 	.word	0x00000000
        /*0274*/ 	.short	0x010a
        /*0276*/ 	.byte	0x3f
	.zero		1


	//   ....[31]....
        /*0278*/ 	.word	0x0000c270
        /*027c*/ 	.word	0x00000008
        /*0280*/ 	.word	0x00000000
        /*0284*/ 	.short	0x010a
        /*0286*/ 	.byte	0x3f
	.zero		1


	//   ....[32]....
        /*0288*/ 	.word	0x0000c300
        /*028c*/ 	.word	0x00000009
        /*0290*/ 	.word	0x00000000
        /*0294*/ 	.short	0x010a
        /*0296*/ 	.byte	0x3f
	.zero		1


	//   ....[33]....
        /*0298*/ 	.word	0x0000c390
        /*029c*/ 	.word	0x00000008
        /*02a0*/ 	.word	0x00000000
        /*02a4*/ 	.short	0x010a
        /*02a6*/ 	.byte	0x3f
	.zero		1


	//   ....[34]....
        /*02a8*/ 	.word	0x0000c420
        /*02ac*/ 	.word	0x00000009
        /*02b0*/ 	.word	0x00000000
        /*02b4*/ 	.short	0x010a
        /*02b6*/ 	.byte	0x3f
	.zero		1


	//   ....[35]....
        /*02b8*/ 	.word	0x0000c4b0
        /*02bc*/ 	.word	0x00000006
        /*02c0*/ 	.word	0x00000000
        /*02c4*/ 	.short	0x010a
        /*02c6*/ 	.byte	0x3f
	.zero		1


	//   ....[36]....
        /*02c8*/ 	.word	0x0000c540
        /*02cc*/ 	.word	0x00000003
        /*02d0*/ 	.word	0x00000000
        /*02d4*/ 	.short	0x010a
        /*02d6*/ 	.byte	0x3f
	.zero		1


	//   ....[37]....
        /*02d8*/ 	.word	0x0000c5a0
        /*02dc*/ 	.word	0x00000003
        /*02e0*/ 	.word	0x00000000
        /*02e4*/ 	.short	0x010a
        /*02e6*/ 	.byte	0x3f
	.zero		1


	//   ....[38]....
        /*02e8*/ 	.word	0x0000c5f0
        /*02ec*/ 	.word	0x00000005
        /*02f0*/ 	.word	0x00000000
        /*02f4*/ 	.short	0x010a
        /*02f6*/ 	.byte	0x3f
	.zero		1


	//   ....[39]....
        /*02f8*/ 	.word	0x0000c6c0
        /*02fc*/ 	.word	0x00000017
        /*0300*/ 	.word	0x00000048
        /*0304*/ 	.short	0x010a
        /*0306*/ 	.byte	0x3f
	.zero		1


	//   ....[40]....
        /*0308*/ 	.word	0x0000c790
        /*030c*/ 	.word	0x00000007
        /*0310*/ 	.word	0x00000000
        /*0314*/ 	.short	0x010a
        /*0316*/ 	.byte	0x3f
	.zero		1


	//   ....[41]....
        /*0318*/ 	.word	0x0000c7e0
        /*031c*/ 	.word	0x00000008
        /*0320*/ 	.word	0x00000000
        /*0324*/ 	.short	0x010a
        /*0326*/ 	.byte	0x3f
	.zero		1


	//   ....[42]....
        /*0328*/ 	.word	0x0000c830
        /*032c*/ 	.word	0x00000009
        /*0330*/ 	.word	0x00000000
        /*0334*/ 	.short	0x010a
        /*0336*/ 	.byte	0x3f
	.zero		1


	//   ....[43]....
        /*0338*/ 	.word	0x0000c880
        /*033c*/ 	.word	0x00000008
        /*0340*/ 	.word	0x00000000
        /*0344*/ 	.short	0x010a
        /*0346*/ 	.byte	0x3f
	.zero		1


	//   ....[44]....
        /*0348*/ 	.word	0x0000c8d0
        /*034c*/ 	.word	0x00000009
        /*0350*/ 	.word	0x00000000
        /*0354*/ 	.short	0x010a
        /*0356*/ 	.byte	0x3f
	.zero		1


	//   ....[45]....
        /*0358*/ 	.word	0x0000c920
        /*035c*/ 	.word	0x00000008
        /*0360*/ 	.word	0x00000000
        /*0364*/ 	.short	0x010a
        /*0366*/ 	.byte	0x3f
	.zero		1


	//   ....[46]....
        /*0368*/ 	.word	0x0000c970
        /*036c*/ 	.word	0x00000009
        /*0370*/ 	.word	0x00000000
        /*0374*/ 	.short	0x010a
        /*0376*/ 	.byte	0x3f
	.zero		1


	//   ....[47]....
        /*0378*/ 	.word	0x0000c9c0
        /*037c*/ 	.word	0x00000006
        /*0380*/ 	.word	0x00000000
        /*0384*/ 	.short	0x010a
        /*0386*/ 	.byte	0x3f
	.zero		1


	//----- nvinfo : EIATTR_NUM_MBARRIERS
	.align		4
.L_35:
        /*0388*/ 	.byte	0x03, 0x38
        /*038a*/ 	.short	0x0014


	//----- nvinfo : EIATTR_EXIT_INSTR_OFFSETS
	.align		4
        /*038c*/ 	.byte	0x04, 0x1c
        /*038e*/ 	.short	(.L_37 - .L_36)


	//   ....[0]....
.L_36:
        /*0390*/ 	.word	0x00000a20


	//   ....[1]....
        /*0394*/ 	.word	0x00001240


	//   ....[2]....
        /*0398*/ 	.word	0x0000ad10


	//   ....[3]....
        /*039c*/ 	.word	0x0000b270


	//   ....[4]....
        /*03a0*/ 	.word	0x0000c590


	//----- nvinfo : EIATTR_MAX_THREADS
	.align		4
.L_37:
        /*03a4*/ 	.byte	0x04, 0x05
        /*03a6*/ 	.short	(.L_39 - .L_38)
.L_38:
        /*03a8*/ 	.word	0x00000180
        /*03ac*/ 	.word	0x00000001
        /*03b0*/ 	.word	0x00000001


	//----- nvinfo : EIATTR_CRS_STACK_SIZE
	.align		4
.L_39:
        /*03b4*/ 	.byte	0x04, 0x1e
        /*03b6*/ 	.short	(.L_41 - .L_40)
.L_40:
        /*03b8*/ 	.word	0x00000000


	//----- nvinfo : EIATTR_CBANK_PARAM_SIZE
	.align		4
.L_41:
        /*03bc*/ 	.byte	0x03, 0x19
        /*03be*/ 	.short	0x0470


	//----- nvinfo : EIATTR_PARAM_CBANK
	.align		4
        /*03c0*/ 	.byte	0x04, 0x0a
        /*03c2*/ 	.short	(.L_43 - .L_42)
	.align		4
.L_42:
        /*03c4*/ 	.word	index@(.nv.constant0._ZN7cutlass13device_kernelINS_4gemm6kernel13GemmUniversalIN4cute5tupleIJiiiiEEENS1_10collective13CollectiveMmaINS1_34MainloopSm90TmaGmmaWarpSpecializedILi9ENS5_IJNS4_1CILi2EEENSA_ILi1EEESC_EEENS1_35KernelTmaWarpSpecializedCooperativeEEENS5_IJNSA_ILi256EEENSA_ILi128EEENSA_ILi32EEEEEENS_6half_tENS5_IJlSC_lEEESK_SL_NS4_8TiledMMAINS4_8MMA_AtomIJNS4_4SM904GMMA26MMA_64x128x16_F32F16F16_SSILNSP_5MajorE0ELSR_0ELNSP_7ScaleInE1ELSS_1EEEEEENS4_6LayoutISD_NS5_IJSC_NSA_ILi0EEESW_EEEEENS5_IJNS4_10UnderscoreESZ_SZ_EEEEENS4_13SM90_TMA_LOADENS4_14ComposedLayoutINS4_7SwizzleILi2ELi4ELi3EEENS4_18smem_ptr_flag_bitsILi16EEENSV_INS5_IJNSA_ILi8EEESI_EEENS5_IJSI_SC_EEEEEEEvNS4_8identityENS4_23SM90_TMA_LOAD_MULTICASTES1C_vS1D_EENS_8epilogue10collective6detail29Sm90TmaWarpSpecializedAdapterINS1H_15DefaultEpilogueISK_SL_SL_NS1G_6thread17LinearCombinationISK_Li1EffLNS1L_9ScaleType4KindE0ELNS_15FloatRoundStyleE2ESK_EENS1_15EpilogueDefaultEEEEEvvEEEEvNT_6ParamsE)
        /*03c8*/ 	.short	0x0210
        /*03ca*/ 	.short	0x0470


	//----- nvinfo : EIATTR_SW_WAR
	.align		4
.L_43:
        /*03cc*/ 	.byte	0x04, 0x36
        /*03ce*/ 	.short	(.L_45 - .L_44)
.L_44:
        /*03d0*/ 	.word	0x00000008
.L_45:


//--------------------- .nv.callgraph             --------------------------
	.section	.nv.callgraph,"",@"SHT_CUDA_CALLGRAPH"
	.align	4
	.sectionentsize	8
	.align		4
        /*0000*/ 	.word	0x00000000
	.align		4
        /*0004*/ 	.word	0xffffffff
	.align		4
        /*0008*/ 	.word	index@(_ZN7cutlass13device_kernelINS_4gemm6kernel13GemmUniversalIN4cute5tupleIJiiiiEEENS1_10collective13CollectiveMmaINS1_34MainloopSm90TmaGmmaWarpSpecializedILi9ENS5_IJNS4_1CILi2EEENSA_ILi1EEESC_EEENS1_35KernelTmaWarpSpecializedCooperativeEEENS5_IJNSA_ILi256EEENSA_ILi128EEENSA_ILi32EEEEEENS_6half_tENS5_IJlSC_lEEESK_SL_NS4_8TiledMMAINS4_8MMA_AtomIJNS4_4SM904GMMA26MMA_64x128x16_F32F16F16_SSILNSP_5MajorE0ELSR_0ELNSP_7ScaleInE1ELSS_1EEEEEENS4_6LayoutISD_NS5_IJSC_NSA_ILi0EEESW_EEEEENS5_IJNS4_10UnderscoreESZ_SZ_EEEEENS4_13SM90_TMA_LOADENS4_14ComposedLayoutINS4_7SwizzleILi2ELi4ELi3EEENS4_18smem_ptr_flag_bitsILi16EEENSV_INS5_IJNSA_ILi8EEESI_EEENS5_IJSI_SC_EEEEEEEvNS4_8identityENS4_23SM90_TMA_LOAD_MULTICASTES1C_vS1D_EENS_8epilogue10collective6detail29Sm90TmaWarpSpecializedAdapterINS1H_15DefaultEpilogueISK_SL_SL_NS1G_6thread17LinearCombinationISK_Li1EffLNS1L_9ScaleType4KindE0ELNS_15FloatRoundStyleE2ESK_EENS1_15EpilogueDefaultEEEEEvvEEEEvNT_6ParamsE)
	.align		4
        /*000c*/ 	.word	index@(__assertfail)
	.align		4
        /*0010*/ 	.word	0x00000000
	.align		4
        /*0014*/ 	.word	0xfffffffe
	.align		4
        /*0018*/ 	.word	0x00000000
	.align		4
        /*001c*/ 	.word	0xfffffffd
	.align		4
        /*0020*/ 	.word	0x00000000
	.align		4
        /*0024*/ 	.word	0xfffffffc


//--------------------- .nv.constant4             --------------------------
	.section	.nv.constant4,"a",@progbits
	.align	8
	.align		8
.nv.constant4:
        /*0000*/ 	.dword	__assertfail
	.align		8
        /*0008*/ 	.dword	__unnamed_1
	.align		8
        /*0010*/ 	.dword	_ZN40_INTERNAL_9fe4f6f6_4_k_cu_96c0a8b9_167234cuda3std3__45__cpo5beginE
	.align		8
        /*0018*/ 	.dword	_ZN40_INTERNAL_9fe4f6f6_4_k_cu_96c0a8b9_167234cuda3std3__45__cpo3endE
	.align		8
        /*0020*/ 	.dword	_ZN40_INTERNAL_9fe4f6f6_4_k_cu_96c0a8b9_167234cuda3std3__45__cpo6cbeginE
	.align		8
        /*0028*/ 	.dword	_ZN40_INTERNAL_9fe4f6f6_4_k_cu_96c0a8b9_167234cuda3std3__45__cpo4cendE
	.align		8
        /*0030*/ 	.dword	_ZN40_INTERNAL_9fe4f6f6_4_k_cu_96c0a8b9_167234cuda3std3__442_GLOBAL__N__9fe4f6f6_4_k_cu_96c0a8b9_167236ignoreE
	.align		8
        /*0038*/ 	.dword	_ZN40_INTERNAL_9fe4f6f6_4_k_cu_96c0a8b9_167234cuda3std3__419piecewise_constructE
	.align		8
        /*0040*/ 	.dword	_ZN40_INTERNAL_9fe4f6f6_4_k_cu_96c0a8b9_167234cuda3std3__48in_placeE
	.align		8
        /*0048*/ 	.dword	_ZN40_INTERNAL_9fe4f6f6_4_k_cu_96c0a8b9_167234cuda3std6ranges3__45__cpo4swapE
	.align		8
        /*0050*/ 	.dword	_ZN40_INTERNAL_9fe4f6f6_4_k_cu_96c0a8b9_167234cuda3std6ranges3__45__cpo9iter_moveE
	.align		8
        /*0058*/ 	.dword	_ZN40_INTERNAL_9fe4f6f6_4_k_cu_96c0a8b9_167234cute7productE
	.align		8
        /*0060*/ 	.dword	_ZN40_INTERNAL_9fe4f6f6_4_k_cu_96c0a8b9_167234cute1_E
	.align		8
        /*0068*/ 	.dword	$str$22
	.align		8
        /*0070*/ 	.dword	$str$23


//--------------------- .text._ZN7cutlass13device_kernelINS_4gemm6kernel13GemmUniversalIN4cute5tupleIJiiiiEEENS1_10collective13CollectiveMmaINS1_34MainloopSm90TmaGmmaWarpSpecializedILi9ENS5_IJNS4_1CILi2EEENSA_ILi1EEESC_EEENS1_35KernelTmaWarpSpecializedCooperativeEEENS5_IJNSA_ILi256EEENSA_ILi128EEENSA_ILi32EEEEEENS_6half_tENS5_IJlSC_lEEESK_SL_NS4_8TiledMMAINS4_8MMA_AtomIJNS4_4SM904GMMA26MMA_64x128x16_F32F16F16_SSILNSP_5MajorE0ELSR_0ELNSP_7ScaleInE1ELSS_1EEEEEENS4_6LayoutISD_NS5_IJSC_NSA_ILi0EEESW_EEEEENS5_IJNS4_10UnderscoreESZ_SZ_EEEEENS4_13SM90_TMA_LOADENS4_14ComposedLayoutINS4_7SwizzleILi2ELi4ELi3EEENS4_18smem_ptr_flag_bitsILi16EEENSV_INS5_IJNSA_ILi8EEESI_EEENS5_IJSI_SC_EEEEEEEvNS4_8identityENS4_23SM90_TMA_LOAD_MULTICASTES1C_vS1D_EENS_8epilogue10collective6detail29Sm90TmaWarpSpecializedAdapterINS1H_15DefaultEpilogueISK_SL_SL_NS1G_6thread17LinearCombinationISK_Li1EffLNS1L_9ScaleType4KindE0ELNS_15FloatRoundStyleE2ESK_EENS1_15EpilogueDefaultEEEEEvvEEEEvNT_6ParamsE --------------------------
	.section	.text._ZN7cutlass13device_kernelINS_4gemm6kernel13GemmUniversalIN4cute5tupleIJiiiiEEENS1_10collective13CollectiveMmaINS1_34MainloopSm90TmaGmmaWarpSpecializedILi9ENS5_IJNS4_1CILi2EEENSA_ILi1EEESC_EEENS1_35KernelTmaWarpSpecializedCooperativeEEENS5_IJNSA_ILi256EEENSA_ILi128EEENSA_ILi32EEEEEENS_6half_tENS5_IJlSC_lEEESK_SL_NS4_8TiledMMAINS4_8MMA_AtomIJNS4_4SM904GMMA26MMA_64x128x16_F32F16F16_SSILNSP_5MajorE0ELSR_0ELNSP_7ScaleInE1ELSS_1EEEEEENS4_6LayoutISD_NS5_IJSC_NSA_ILi0EEESW_EEEEENS5_IJNS4_10UnderscoreESZ_SZ_EEEEENS4_13SM90_TMA_LOADENS4_14ComposedLayoutINS4_7SwizzleILi2ELi4ELi3EEENS4_18smem_ptr_flag_bitsILi16EEENSV_INS5_IJNSA_ILi8EEESI_EEENS5_IJSI_SC_EEEEEEEvNS4_8identityENS4_23SM90_TMA_LOAD_MULTICASTES1C_vS1D_EENS_8epilogue10collective6detail29Sm90TmaWarpSpecializedAdapterINS1H_15DefaultEpilogueISK_SL_SL_NS1G_6thread17LinearCombinationISK_Li1EffLNS1L_9ScaleType4KindE0ELNS_15FloatRoundStyleE2ESK_EENS1_15EpilogueDefaultEEEEEvvEEEEvNT_6ParamsE,"ax",@progbits
	.align	128
.text._ZN7cutlass13device_kernelINS_4gemm6kernel13GemmUniversalIN4cute5tupleIJiiiiEEENS1_10collective13CollectiveMmaINS1_34MainloopSm90TmaGmmaWarpSpecializedILi9ENS5_IJNS4_1CILi2EEENSA_ILi1EEESC_EEENS1_35KernelTmaWarpSpecializedCooperativeEEENS5_IJNSA_ILi256EEENSA_ILi128EEENSA_ILi32EEEEEENS_6half_tENS5_IJlSC_lEEESK_SL_NS4_8TiledMMAINS4_8MMA_AtomIJNS4_4SM904GMMA26MMA_64x128x16_F32F16F16_SSILNSP_5MajorE0ELSR_0ELNSP_7ScaleInE1ELSS_1EEEEEENS4_6LayoutISD_NS5_IJSC_NSA_ILi0EEESW_EEEEENS5_IJNS4_10UnderscoreESZ_SZ_EEEEENS4_13SM90_TMA_LOADENS4_14ComposedLayoutINS4_7SwizzleILi2ELi4ELi3EEENS4_18smem_ptr_flag_bitsILi16EEENSV_INS5_IJNSA_ILi8EEESI_EEENS5_IJSI_SC_EEEEEEEvNS4_8identityENS4_23SM90_TMA_LOAD_MULTICASTES1C_vS1D_EENS_8epilogue10collective6detail29Sm90TmaWarpSpecializedAdapterINS1H_15DefaultEpilogueISK_SL_SL_NS1G_6thread17LinearCombinationISK_Li1EffLNS1L_9ScaleType4KindE0ELNS_15FloatRoundStyleE2ESK_EENS1_15EpilogueDefaultEEEEEvvEEEEvNT_6ParamsE:
        .type           _ZN7cutlass13device_kernelINS_4gemm6kernel13GemmUniversalIN4cute5tupleIJiiiiEEENS1_10collective13CollectiveMmaINS1_34MainloopSm90TmaGmmaWarpSpecializedILi9ENS5_IJNS4_1CILi2EEENSA_ILi1EEESC_EEENS1_35KernelTmaWarpSpecializedCooperativeEEENS5_IJNSA_ILi256EEENSA_ILi128EEENSA_ILi32EEEEEENS_6half_tENS5_IJlSC_lEEESK_SL_NS4_8TiledMMAINS4_8MMA_AtomIJNS4_4SM904GMMA26MMA_64x128x16_F32F16F16_SSILNSP_5MajorE0ELSR_0ELNSP_7ScaleInE1ELSS_1EEEEEENS4_6LayoutISD_NS5_IJSC_NSA_ILi0EEESW_EEEEENS5_IJNS4_10UnderscoreESZ_SZ_EEEEENS4_13SM90_TMA_LOADENS4_14ComposedLayoutINS4_7SwizzleILi2ELi4ELi3EEENS4_18smem_ptr_flag_bitsILi16EEENSV_INS5_IJNSA_ILi8EEESI_EEENS5_IJSI_SC_EEEEEEEvNS4_8identityENS4_23SM90_TMA_LOAD_MULTICASTES1C_vS1D_EENS_8epilogue10collective6detail29Sm90TmaWarpSpecializedAdapterINS1H_15DefaultEpilogueISK_SL_SL_NS1G_6thread17LinearCombinationISK_Li1EffLNS1L_9ScaleType4KindE0ELNS_15FloatRoundStyleE2ESK_EENS1_15EpilogueDefaultEEEEEvvEEEEvNT_6ParamsE,@function
        .size           _ZN7cutlass13device_kernelINS_4gemm6kernel13GemmUniversalIN4cute5tupleIJiiiiEEENS1_10collective13CollectiveMmaINS1_34MainloopSm90TmaGmmaWarpSpecializedILi9ENS5_IJNS4_1CILi2EEENSA_ILi1EEESC_EEENS1_35KernelTmaWarpSpecializedCooperativeEEENS5_IJNSA_ILi256EEENSA_ILi128EEENSA_ILi32EEEEEENS_6half_tENS5_IJlSC_lEEESK_SL_NS4_8TiledMMAINS4_8MMA_AtomIJNS4_4SM904GMMA26MMA_64x128x16_F32F16F16_SSILNSP_5MajorE0ELSR_0ELNSP_7ScaleInE1ELSS_1EEEEEENS4_6LayoutISD_NS5_IJSC_NSA_ILi0EEESW_EEEEENS5_IJNS4_10UnderscoreESZ_SZ_EEEEENS4_13SM90_TMA_LOADENS4_14ComposedLayoutINS4_7SwizzleILi2ELi4ELi3EEENS4_18smem_ptr_flag_bitsILi16EEENSV_INS5_IJNSA_ILi8EEESI_EEENS5_IJSI_SC_EEEEEEEvNS4_8identityENS4_23SM90_TMA_LOAD_MULTICASTES1C_vS1D_EENS_8epilogue10collective6detail29Sm90TmaWarpSpecializedAdapterINS1H_15DefaultEpilogueISK_SL_SL_NS1G_6thread17LinearCombinationISK_Li1EffLNS1L_9ScaleType4KindE0ELNS_15FloatRoundStyleE2ESK_EENS1_15EpilogueDefaultEEEEEvvEEEEvNT_6ParamsE,(.L_x_336 - _ZN7cutlass13device_kernelINS_4gemm6kernel13GemmUniversalIN4cute5tupleIJiiiiEEENS1_10collective13CollectiveMmaINS1_34MainloopSm90TmaGmmaWarpSpecializedILi9ENS5_IJNS4_1CILi2EEENSA_ILi1EEESC_EEENS1_35KernelTmaWarpSpecializedCooperativeEEENS5_IJNSA_ILi256EEENSA_ILi128EEENSA_ILi32EEEEEENS_6half_tENS5_IJlSC_lEEESK_SL_NS4_8TiledMMAINS4_8MMA_AtomIJNS4_4SM904GMMA26MMA_64x128x16_F32F16F16_SSILNSP_5MajorE0ELSR_0ELNSP_7ScaleInE1ELSS_1EEEEEENS4_6LayoutISD_NS5_IJSC_NSA_ILi0EEESW_EEEEENS5_IJNS4_10UnderscoreESZ_SZ_EEEEENS4_13SM90_TMA_LOADENS4_14ComposedLayoutINS4_7SwizzleILi2ELi4ELi3EEENS4_18smem_ptr_flag_bitsILi16EEENSV_INS5_IJNSA_ILi8EEESI_EEENS5_IJSI_SC_EEEEEEEvNS4_8identityENS4_23SM90_TMA_LOAD_MULTICASTES1C_vS1D_EENS_8epilogue10collective6detail29Sm90TmaWarpSpecializedAdapterINS1H_15DefaultEpilogueISK_SL_SL_NS1G_6thread17LinearCombinationISK_Li1EffLNS1L_9ScaleType4KindE0ELNS_15FloatRoundStyleE2ESK_EENS1_15EpilogueDefaultEEEEEvvEEEEvNT_6ParamsE)
        .other          _ZN7cutlass13device_kernelINS_4gemm6kernel13GemmUniversalIN4cute5tupleIJiiiiEEENS1_10collective13CollectiveMmaINS1_34MainloopSm90TmaGmmaWarpSpecializedILi9ENS5_IJNS4_1CILi2EEENSA_ILi1EEESC_EEENS1_35KernelTmaWarpSpecializedCooperativeEEENS5_IJNSA_ILi256EEENSA_ILi128EEENSA_ILi32EEEEEENS_6half_tENS5_IJlSC_lEEESK_SL_NS4_8TiledMMAINS4_8MMA_AtomIJNS4_4SM904GMMA26MMA_64x128x16_F32F16F16_SSILNSP_5MajorE0ELSR_0ELNSP_7ScaleInE1ELSS_1EEEEEENS4_6LayoutISD_NS5_IJSC_NSA_ILi0EEESW_EEEEENS5_IJNS4_10UnderscoreESZ_SZ_EEEEENS4_13SM90_TMA_LOADENS4_14ComposedLayoutINS4_7SwizzleILi2ELi4ELi3EEENS4_18smem_ptr_flag_bitsILi16EEENSV_INS5_IJNSA_ILi8EEESI_EEENS5_IJSI_SC_EEEEEEEvNS4_8identityENS4_23SM90_TMA_LOAD_MULTICASTES1C_vS1D_EENS_8epilogue10collective6detail29Sm90TmaWarpSpecializedAdapterINS1H_15DefaultEpilogueISK_SL_SL_NS1G_6thread17LinearCombinationISK_Li1EffLNS1L_9ScaleType4KindE0ELNS_15FloatRoundStyleE2ESK_EENS1_15EpilogueDefaultEEEEEvvEEEEvNT_6ParamsE,@"STO_CUDA_ENTRY STV_DEFAULT"
_ZN7cutlass13device_kernelINS_4gemm6kernel13GemmUniversalIN4cute5tupleIJiiiiEEENS1_10collective13CollectiveMmaINS1_34MainloopSm90TmaGmmaWarpSpecializedILi9ENS5_IJNS4_1CILi2EEENSA_ILi1EEESC_EEENS1_35KernelTmaWarpSpecializedCooperativeEEENS5_IJNSA_ILi256EEENSA_ILi128EEENSA_ILi32EEEEEENS_6half_tENS5_IJlSC_lEEESK_SL_NS4_8TiledMMAINS4_8MMA_AtomIJNS4_4SM904GMMA26MMA_64x128x16_F32F16F16_SSILNSP_5MajorE0ELSR_0ELNSP_7ScaleInE1ELSS_1EEEEEENS4_6LayoutISD_NS5_IJSC_NSA_ILi0EEESW_EEEEENS5_IJNS4_10UnderscoreESZ_SZ_EEEEENS4_13SM90_TMA_LOADENS4_14ComposedLayoutINS4_7SwizzleILi2ELi4ELi3EEENS4_18smem_ptr_flag_bitsILi16EEENSV_INS5_IJNSA_ILi8EEESI_EEENS5_IJSI_SC_EEEEEEEvNS4_8identityENS4_23SM90_TMA_LOAD_MULTICASTES1C_vS1D_EENS_8epilogue10collective6detail29Sm90TmaWarpSpecializedAdapterINS1H_15DefaultEpilogueISK_SL_SL_NS1G_6thread17LinearCombinationISK_Li1EffLNS1L_9ScaleType4KindE0ELNS_15FloatRoundStyleE2ESK_EENS1_15EpilogueDefaultEEEEEvvEEEEvNT_6ParamsE:
[----:B------:R-:W0:Y:S01]  /*0000*/  LDC R1, c[0x0][0x28] ;  /* 0x00000a00ff017b82 */ /* 0x000e220000000800 */
[----:B------:R-:W1:Y:S01]  /*0010*/  S2R R18, SR_TID.X ;  /* 0x0000000000127919 */ /* 0x000e620000002100 */
[----:B------:R-:W-:Y:S01]  /*0020*/  ELECT P0, URZ, PT ;  /* 0x00000000003f782f */ /* 0x000fe20003800000 */
[----:B------:R-:W-:Y:S01]  /*0030*/  BSSY B0, `(.L_x_0) ;  /* 0x000000f000007945 */ /* 0x000fe20003800000 */
[--C-:B-1----:R-:W-:Y:S02]  /*0040*/  SHF.R.U32.HI R0, RZ, 0x5, R18.reuse ;  /* 0x00000005ff007819 */ /* 0x102fe40000011612 */
[----:B------:R-:W-:-:S03]  /*0050*/  SHF.R.U32.HI R3, RZ, 0x7, R18 ;  /* 0x00000007ff037819 */ /* 0x000fc60000011612 */
[----:B------:R-:W1:Y:S04]  /*0060*/  SHFL.IDX PT, R2, R0, RZ, 0x1f ;  /* 0x00001fff00027589 */ /* 0x000e6800000e0000 */
[----:B------:R2:W3:Y:S01]  /*0070*/  SHFL.IDX PT, R5, R3, RZ, 0x1f ;  /* 0x00001fff03057589 */ /* 0x0004e200000e0000 */
[----:B-1----:R-:W-:-:S13]  /*0080*/  ISETP.NE.OR P0, PT, R2, RZ, !P0 ;  /* 0x000000ff0200720c */ /* 0x002fda0004705670 */
[----:B0-23--:R-:W-:Y:S05]  /*0090*/  @P0 BRA `(.L_x_1) ;  /* 0x0000000000200947 */ /* 0x00dfea0003800000 */
[----:B------:R-:W-:Y:S02]  /*00a0*/  ULDC.64 UR4, c[0x0][0x198] ;  /* 0x0000660000047ab9 */ /* 0x000fe40000000a00 */
[----:B------:R-:W-:Y:S02]  /*00b0*/  UIADD3 UR6, UP0, UR4, 0xf0, URZ ;  /* 0x000000f004067890 */ /* 0x000fe4000ff1e03f */
[----:B------:R-:W-:Y:S02]  /*00c0*/  UIADD3 UR4, UP1, UR4, 0x1f0, URZ ;  /* 0x000001f004047890 */ /* 0x000fe4000ff3e03f */
[----:B------:R-:W-:Y:S02]  /*00d0*/  UIADD3.X UR7, URZ, UR5, URZ, UP0, !UPT ;  /* 0x000000053f077290 */ /* 0x000fe400087fe43f */
[----:B------:R-:W-:-:S07]  /*00e0*/  UIADD3.X UR5, URZ, UR5, URZ, UP1, !UPT ;  /* 0x000000053f057290 */ /* 0x000fce0008ffe43f */
[----:B------:R0:W-:Y:S02]  /*00f0*/  UTMACCTL.PF [UR6] ;  /* 0x00000000060079b9 */ /* 0x0001e40008040000 */
[----:B------:R0:W-:Y:S02]  /*0100*/  UTMACCTL.PF [UR4] ;  /* 0x00000000040079b9 */ /* 0x0001e40008040000 */
[----:B0-----:R-:W-:Y:S01]  /*0110*/  NOP ;  /* 0x0000000000007918 */ /* 0x001fe20000000000 */
.L_x_1:
[----:B------:R-:W-:Y:S05]  /*0120*/  BSYNC B0 ;  /* 0x0000000000007941 */ /* 0x000fea0003800000 */
.L_x_0:
[----:B------:R-:W0:Y:S02]  /*0130*/  SHFL.IDX PT, R3, R0, RZ, 0x1f ;  /* 0x00001fff00037589 */ /* 0x000e2400000e0000 */
[----:B0-----:R-:W-:-:S13]  /*0140*/  ISETP.NE.AND P0, PT, R3, RZ, PT ;  /* 0x000000ff0300720c */ /* 0x001fda0003f05270 */
[----:B------:R-:W-:Y:S05]  /*0150*/  @P0 BRA `(.L_x_2) ;  /* 0x00000000008c0947 */ /* 0x000fea0003800000 */
[----:B------:R-:W-:Y:S01]  /*0160*/  ELECT P0, URZ, PT ;  /* 0x00000000003f782f */ /* 0x000fe20003800000 */
[----:B------:R-:W-:-:S12]  /*0170*/  BSSY B0, `(.L_x_2) ;  /* 0x0000021000007945 */ /* 0x000fd80003800000 */
[----:B------:R-:W-:Y:S05]  /*0180*/  @!P0 BRA `(.L_x_3) ;  /* 0x00000000007c8947 */ /* 0x000fea0003800000 */
[----:B------:R-:W0:Y:S01]  /*0190*/  S2UR UR8, SR_CgaCtaId ;  /* 0x00000000000879c3 */ /* 0x000e220000008800 */
[----:B------:R-:W-:Y:S01]  /*01a0*/  UMOV UR4, 0x400 ;  /* 0x0000040000047882 */ /* 0x000fe20000000000 */
[----:B------:R-:W-:Y:S01]  /*01b0*/  UMOV UR5, 0x1 ;  /* 0x0000000100057882 */ /* 0x000fe20000000000 */
[----:B------:R-:W-:Y:S02]  /*01c0*/  UMOV UR6, 0x4 ;  /* 0x0000000400067882 */ /* 0x000fe40000000000 */
[----:B------:R-:W-:-:S04]  /*01d0*/  UIADD3 UR6, -UR6, 0x100000, URZ ;  /* 0x0010000006067890 */ /* 0x000fc8000fffe13f */
[----:B------:R-:W-:Y:S02]  /*01e0*/  USHF.L.U32 UR7, UR6, 0xb, URZ ;  /* 0x0000000b06077899 */ /* 0x000fe4000800063f */
[----:B------:R-:W-:Y:S02]  /*01f0*/  USHF.L.U32 UR6, UR6, 0x1, URZ ;  /* 0x0000000106067899 */ /* 0x000fe4000800063f */
[----:B0-----:R-:W-:Y:S02]  /*0200*/  ULEA UR8, UR8, UR4, 0x18 ;  /* 0x0000000408087291 */ /* 0x001fe4000f8ec03f */
[----:B------:R-:W-:-:S04]  /*0210*/  UIADD3 UR4, -UR5, 0x100000, URZ ;  /* 0x0010000005047890 */ /* 0x000fc8000fffe13f */
[----:B------:R-:W-:Y:S02]  /*0220*/  USHF.L.U32 UR5, UR4, 0xb, URZ ;  /* 0x0000000b04057899 */ /* 0x000fe4000800063f */
[----:B------:R-:W-:Y:S01]  /*0230*/  USHF.L.U32 UR4, UR4, 0x1, URZ ;  /* 0x0000000104047899 */ /* 0x000fe2000800063f */
[----:B------:R-:W0:Y:S11]  /*0240*/  FENCE.VIEW.ASYNC.S ;  /* 0x00000000000073c6 */ /* 0x000e360000000000 */
[----:B0-----:R0:W1:Y:S01]  /*0250*/  SYNCS.EXCH.64 URZ, [UR8], UR4 ;  /* 0x00000004083f75b2 */ /* 0x0010620008000100 */
[----:B------:R0:W2:Y:S01]  /*0260*/  SYNCS.EXCH.64 URZ, [UR8+0x48], UR6 ;  /* 0x00004806083f75b2 */ /* 0x0000a20008000100 */
[----:B------:R0:W3:Y:S01]  /*0270*/  SYNCS.EXCH.64 URZ, [UR8+0x8], UR4 ;  /* 0x00000804083f75b2 */ /* 0x0000e20008000100 */
[----:B------:R0:W4:Y:S01]  /*0280*/  SYNCS.EXCH.64 URZ, [UR8+0x50], UR6 ;  /* 0x00005006083f75b2 */ /* 0x0001220008000100 */
[----:B------:R0:W0:Y:S01]  /*0290*/  SYNCS.EXCH.64 URZ, [UR8+0x10], UR4 ;  /* 0x00001004083f75b2 */ /* 0x0000220008000100 */
        /* <DEDUP_REMOVED lines=13> */
[----:B------:R-:W-:Y:S01]  /*0370*/  NOP ;  /* 0x0000000000007918 */ /* 0x000fe20000000000 */
.L_x_3:
[----:B0-----:R-:W-:Y:S05]  /*0380*/  BSYNC B0 ;  /* 0x0000000000007941 */ /* 0x001fea0003800000 */
.L_x_2:
[----:B------:R-:W-:Y:S01]  /*0390*/  SHF.R.S32.HI R7, RZ, 0x1f, R18 ;  /* 0x0000001fff077819 */ /* 0x000fe20000011412 */
[----:B------:R-:W0:Y:S01]  /*03a0*/  SHFL.IDX PT, R0, R0, RZ, 0x1f ;  /* 0x00001fff00007589 */ /* 0x000e2200000e0000 */
[----:B------:R-:W5:Y:S01]  /*03b0*/  S2UR UR8, SR_CTAID.X ;  /* 0x00000000000879c3 */ /* 0x000f620000002500 */
[----:B------:R-:W-:Y:S02]  /*03c0*/  ELECT P0, URZ, PT ;  /* 0x00000000003f782f */ /* 0x000fe40003800000 */
[----:B------:R-:W-:Y:S01]  /*03d0*/  LEA.HI R7, R7, R18, RZ, 0x7 ;  /* 0x0000001207077211 */ /* 0x000fe200078f38ff */
[----:B------:R-:W1:Y:S01]  /*03e0*/  S2R R4, SR_CTAID.Y ;  /* 0x0000000000047919 */ /* 0x000e620000002600 */
[----:B------:R-:W-:Y:S01]  /*03f0*/  SHF.R.S32.HI R8, RZ, 0x1f, R3 ;  /* 0x0000001fff087819 */ /* 0x000fe20000011403 */
[----:B------:R-:W-:Y:S01]  /*0400*/  ULDC UR4, c[0x0][0x150] ;  /* 0x0000540000047ab9 */ /* 0x000fe20000000800 */
[----:B------:R-:W-:Y:S01]  /*0410*/  LOP3.LUT R7, R7, 0xffffff80, RZ, 0xc0, !PT ;  /* 0xffffff8007077812 */ /* 0x000fe200078ec0ff */
[----:B------:R-:W-:Y:S01]  /*0420*/  NOP ;  /* 0x0000000000007918 */ /* 0x000fe20000000000 */
[----:B------:R-:W-:Y:S01]  /*0430*/  LEA.HI R8, R8, R3, RZ, 0x2 ;  /* 0x0000000308087211 */ /* 0x000fe200078f10ff */
[----:B------:R-:W2:Y:S01]  /*0440*/  LDC R10, c[0x0][0x144] ;  /* 0x00005100ff0a7b82 */ /* 0x000ea20000000800 */
[----:B------:R-:W-:Y:S01]  /*0450*/  NOP ;  /* 0x0000000000007918 */ /* 0x000fe20000000000 */
[----:B------:R-:W-:Y:S01]  /*0460*/  IMAD.IADD R6, R18, 0x1, -R7 ;  /* 0x0000000112067824 */ /* 0x000fe200078e0a07 */
[----:B------:R-:W-:Y:S01]  /*0470*/  LOP3.LUT R8, R8, 0x3ffffffc, RZ, 0xc0, !PT ;  /* 0x3ffffffc08087812 */ /* 0x000fe200078ec0ff */
[----:B------:R-:W-:Y:S01]  /*0480*/  IMAD.MOV.U32 R22, RZ, RZ, 0x1 ;  /* 0x00000001ff167424 */ /* 0x000fe200078e00ff */
[----:B------:R-:W-:-:S02]  /*0490*/  ISETP.NE.AND P3, PT, R5, RZ, PT ;  /* 0x000000ff0500720c */ /* 0x000fc40003f65270 */
[----:B------:R-:W-:Y:S01]  /*04a0*/  SHF.R.S32.HI R7, RZ, 0x1f, R6 ;  /* 0x0000001fff077819 */ /* 0x000fe20000011406 */
[----:B------:R-:W-:Y:S01]  /*04b0*/  IMAD.IADD R8, R3, 0x1, -R8 ;  /* 0x0000000103087824 */ /* 0x000fe200078e0a08 */
[----:B------:R-:W3:Y:S02]  /*04c0*/  LDC R13, c[0x0][0x140] ;  /* 0x00005000ff0d7b82 */ /* 0x000ee40000000800 */
[----:B------:R-:W-:Y:S02]  /*04d0*/  LEA.HI R7, R7, R6, RZ, 0x3 ;  /* 0x0000000607077211 */ /* 0x000fe400078f18ff */
[----:B0-----:R-:W-:Y:S02]  /*04e0*/  ISETP.NE.OR P0, PT, R0, RZ, !P0 ;  /* 0x000000ff0000720c */ /* 0x001fe40004705670 */
[--C-:B------:R-:W-:Y:S02]  /*04f0*/  SHF.R.S32.HI R0, RZ, 0x3, R7.reuse ;  /* 0x00000003ff007819 */ /* 0x100fe40000011407 */
[----:B------:R-:W-:-:S02]  /*0500*/  SHF.R.S32.HI R7, RZ, 0x1f, R7 ;  /* 0x0000001fff077819 */ /* 0x000fc40000011407 */
[----:B-----5:R-:W-:Y:S02]  /*0510*/  I2FP.F32.U32 R9, UR8 ;  /* 0x0000000800097c45 */ /* 0x020fe40008201000 */
[----:B------:R-:W-:-:S03]  /*0520*/  LEA.HI R7, R7, R0, RZ, 0x2 ;  /* 0x0000000007077211 */ /* 0x000fc600078f10ff */
[----:B------:R-:W-:Y:S01]  /*0530*/  FMUL R9, R9, UR4 ;  /* 0x0000000409097c20 */ /* 0x000fe20008400000 */
[----:B------:R-:W-:Y:S01]  /*0540*/  LOP3.LUT R7, R7, 0xfffffffc, RZ, 0xc0, !PT ;  /* 0xfffffffc07077812 */ /* 0x000fe200078ec0ff */
[----:B------:R-:W-:Y:S01]  /*0550*/  VOTEU.ALL UP0, P0 ;  /* 0x00000000003f7886 */ /* 0x000fe20000000000 */
[----:B-1----:R-:W-:Y:S01]  /*0560*/  I2FP.F32.U32 R3, R4 ;  /* 0x0000000400037245 */ /* 0x002fe20000201000 */
[----:B------:R-:W-:Y:S01]  /*0570*/  ULDC UR4, c[0x0][0x154] ;  /* 0x0000550000047ab9 */ /* 0x000fe20000000800 */
[----:B------:R-:W-:Y:S01]  /*0580*/  VOTEU.ALL UP1, P0 ;  /* 0x00000000003f7886 */ /* 0x000fe20000020000 */
[----:B------:R-:W0:Y:S01]  /*0590*/  F2I.U32.TRUNC.NTZ R9, R9 ;  /* 0x0000000900097305 */ /* 0x000e22000020f000 */
[----:B------:R-:W-:Y:S01]  /*05a0*/  IMAD.IADD R7, R0, 0x1, -R7 ;  /* 0x0000000100077824 */ /* 0x000fe200078e0a07 */
[----:B------:R-:W1:Y:S01]  /*05b0*/  @!UP0 S2UR UR7, SR_CgaCtaId ;  /* 0x00000000000789c3 */ /* 0x000e620000008800 */
[----:B------:R-:W-:Y:S01]  /*05c0*/  FMUL R12, R3, UR4 ;  /* 0x00000004030c7c20 */ /* 0x000fe20008400000 */
[----:B------:R-:W-:Y:S01]  /*05d0*/  UMOV UR4, 0x20 ;  /* 0x0000002000047882 */ /* 0x000fe20000000000 */
[----:B------:R-:W-:Y:S01]  /*05e0*/  IMAD R8, R8, 0x4, R7 ;  /* 0x0000000408087824 */ /* 0x000fe200078e0207 */
[----:B------:R-:W-:Y:S01]  /*05f0*/  @!UP0 UMOV UR6, 0x400 ;  /* 0x0000040000068882 */ /* 0x000fe20000000000 */
[----:B------:R-:W-:-:S04]  /*0600*/  @!UP0 UIADD3 UR4, -UR4, 0x100000, URZ ;  /* 0x0010000004048890 */ /* 0x000fc8000fffe13f */
[----:B------:R-:W-:Y:S02]  /*0610*/  @!UP0 USHF.L.U32 UR5, UR4, 0xb, URZ ;  /* 0x0000000b04058899 */ /* 0x000fe4000800063f */
[----:B------:R-:W-:Y:S01]  /*0620*/  @!UP0 USHF.L.U32 UR4, UR4, 0x1, URZ ;  /* 0x0000000104048899 */ /* 0x000fe2000800063f */
[----:B---3--:R-:W-:Y:S01]  /*0630*/  ISETP.EQ.U32.AND P2, PT, R13, 0x1, PT ;  /* 0x000000010d00780c */ /* 0x008fe20003f42070 */
[----:B------:R-:W3:Y:S01]  /*0640*/  F2I.U32.TRUNC.NTZ R12, R12 ;  /* 0x0000000c000c7305 */ /* 0x000ee2000020f000 */
[----:B------:R-:W-:Y:S01]  /*0650*/  LEA.HI R0, R8, R8, RZ, 0x1 ;  /* 0x0000000808007211 */ /* 0x000fe200078f08ff */
[----:B------:R-:W5:Y:S03]  /*0660*/  LDC R7, c[0x0][0x148] ;  /* 0x00005200ff077b82 */ /* 0x000f660000000800 */
[----:B------:R-:W-:Y:S01]  /*0670*/  LOP3.LUT R11, R0, 0xfffffffe, RZ, 0xc0, !PT ;  /* 0xfffffffe000b7812 */ /* 0x000fe200078ec0ff */
[----:B0-----:R-:W-:Y:S01]  /*0680*/  IMAD.MOV R15, RZ, RZ, -R9 ;  /* 0x000000ffff0f7224 */ /* 0x001fe200078e0a09 */
[----:B------:R-:W-:-:S03]  /*0690*/  SHF.R.S32.HI R9, RZ, 0x1f, R2 ;  /* 0x0000001fff097819 */ /* 0x000fc60000011402 */
[----:B--2---:R-:W-:Y:S01]  /*06a0*/  IMAD R3, R10, R15, UR8 ;  /* 0x000000080a037e24 */ /* 0x004fe2000f8e020f */
[----:B------:R-:W-:Y:S01]  /*06b0*/  LEA.HI R9, R9, R2, RZ, 0x2 ;  /* 0x0000000209097211 */ /* 0x000fe200078f10ff */
[C---:B------:R-:W-:Y:S02]  /*06c0*/  IMAD.IADD R0, R8.reuse, 0x1, -R11 ;  /* 0x0000000108007824 */ /* 0x040fe400078e0a0b */
[----:B------:R-:W-:Y:S01]  /*06d0*/  IMAD.SHL.U32 R11, R8, 0x4, RZ ;  /* 0x00000004080b7824 */ /* 0x000fe200078e00ff */
[----:B------:R-:W-:Y:S01]  /*06e0*/  LOP3.LUT R9, R9, 0xfffffffc, RZ, 0xc0, !PT ;  /* 0xfffffffc09097812 */ /* 0x000fe200078ec0ff */
[----:B---3--:R-:W-:Y:S01]  /*06f0*/  IMAD.MOV R24, RZ, RZ, -R12 ;  /* 0x000000ffff187224 */ /* 0x008fe200078e0a0c */
[----:B------:R-:W-:Y:S01]  /*0700*/  ISETP.NE.AND P4, PT, R0, R3, PT ;  /* 0x000000030000720c */ /* 0x000fe20003f85270 */
[----:B-1----:R-:W-:Y:S01]  /*0710*/  @!UP0 ULEA UR6, UR7, UR6, 0x18 ;  /* 0x0000000607068291 */ /* 0x002fe2000f8ec03f */
[----:B------:R-:W-:Y:S01]  /*0720*/  LOP3.LUT R152, R8, 0xc, R11, 0x78, !PT ;  /* 0x0000000c08987812 */ /* 0x000fe200078e780b */
[----:B------:R-:W-:Y:S01]  /*0730*/  IMAD.IADD R0, R2, 0x1, -R9 ;  /* 0x0000000102007824 */ /* 0x000fe200078e0a09 */
[----:B------:R-:W-:Y:S01]  /*0740*/  VOTEU.ALL UP0, P0 ;  /* 0x00000000003f7886 */ /* 0x000fe20000000000 */
[----:B------:R-:W-:-:S02]  /*0750*/  LOP3.LUT P0, RZ, R6, 0x7, RZ, 0xc0, !PT ;  /* 0x0000000706ff7812 */ /* 0x000fc4000780c0ff */
[----:B------:R-:W-:Y:S02]  /*0760*/  IADD3 R6, R5, -0x1, RZ ;  /* 0xffffffff05067810 */ /* 0x000fe40007ffe0ff */
[----:B------:R-:W-:Y:S01]  /*0770*/  ISETP.NE.AND P1, PT, R0, 0x3, PT ;  /* 0x000000030000780c */ /* 0x000fe20003f25270 */
[----:B-----5:R-:W-:Y:S01]  /*0780*/  IMAD R9, R7, R24, R4 ;  /* 0x0000001807097224 */ /* 0x020fe200078e0204 */
[C---:B------:R-:W-:Y:S02]  /*0790*/  ISETP.LT.U32.AND P0, PT, R152.reuse, 0x2, !P0 ;  /* 0x000000029800780c */ /* 0x040fe40004701070 */
[----:B------:R-:W-:Y:S01]  /*07a0*/  @P4 LEA.HI R2, R152, R152, RZ, 0x1 ;  /* 0x0000009898024211 */ /* 0x000fe200078f08ff */
[----:B------:R-:W0:Y:S02]  /*07b0*/  FENCE.VIEW.ASYNC.S ;  /* 0x00000000000073c6 */ /* 0x000e240000000000 */
[----:B0-----:R0:W1:Y:S01]  /*07c0*/  @!UP0 SYNCS.EXCH.64 URZ, [UR6+0xa0], UR4 ;  /* 0x0000a004063f85b2 */ /* 0x0010620008000100 */
[----:B------:R-:W-:-:S02]  /*07d0*/  ISETP.EQ.OR P1, PT, R0, RZ, !P1 ;  /* 0x000000ff0000720c */ /* 0x000fc40004f22670 */
[----:B------:R-:W-:Y:S02]  /*07e0*/  @P4 SHF.R.S32.HI R2, RZ, 0x1, R2 ;  /* 0x00000001ff024819 */ /* 0x000fe40000011402 */
[----:B------:R-:W-:Y:S02]  /*07f0*/  ISETP.EQ.AND P1, PT, R5, RZ, P1 ;  /* 0x000000ff0500720c */ /* 0x000fe40000f22270 */
[----:B------:R-:W-:Y:S02]  /*0800*/  @P4 ISETP.NE.AND P5, PT, R2, R9, PT ;  /* 0x000000090200420c */ /* 0x000fe40003fa5270 */
[----:B------:R-:W-:Y:S02]  /*0810*/  ISETP.GE.U32.AND P6, PT, R6, 0x2, PT ;  /* 0x000000020600780c */ /* 0x000fe40003fc6070 */
[----:B------:R-:W-:Y:S02]  /*0820*/  SEL R9, RZ, 0x1, !P0 ;  /* 0x00000001ff097807 */ /* 0x000fe40004000000 */
[----:B------:R-:W-:-:S02]  /*0830*/  @P4 SEL R22, RZ, 0x1, P5 ;  /* 0x00000001ff164807 */ /* 0x000fc40002800000 */
[----:B------:R-:W-:Y:S01]  /*0840*/  SEL R19, RZ, 0x1, !P1 ;  /* 0x00000001ff137807 */ /* 0x000fe20004800000 */
[----:B------:R0:W2:Y:S01]  /*0850*/  @!UP1 SYNCS.EXCH.64 URZ, [UR6+0xa8], UR4 ;  /* 0x0000a804063f95b2 */ /* 0x0000a20008000100 */
[----:B------:R-:W-:Y:S01]  /*0860*/  LOP3.LUT R22, R22, R9, RZ, 0xc0, !PT ;  /* 0x0000000916167212 */ /* 0x000fe200078ec0ff */
[----:B------:R-:W-:Y:S01]  /*0870*/  NOP ;  /* 0x0000000000007918 */ /* 0x000fe20000000000 */
[----:B------:R-:W-:Y:S01]  /*0880*/  SEL R19, R19, 0x2, P6 ;  /* 0x0000000213137807 */ /* 0x000fe20003000000 */
[----:B------:R-:W-:Y:S06]  /*0890*/  @!P2 BRA `(.L_x_4) ;  /* 0x000000000008a947 */ /* 0x000fec0003800000 */
[----:B-12-4-:R-:W-:Y:S01]  /*08a0*/  UCGABAR_ARV ;  /* 0x00000000000079c7 */ /* 0x016fe20008000000 */
[----:B------:R-:W-:Y:S05]  /*08b0*/  BRA `(.L_x_5) ;  /* 0x0000000000047947 */ /* 0x000fea0003800000 */
.L_x_4:
[----:B-12-4-:R-:W-:Y:S01]  /*08c0*/  NOP ;  /* 0x0000000000007918 */ /* 0x016fe20000000000 */
.L_x_5:
[----:B------:R-:W1:Y:S01]  /*08d0*/  LDC R2, c[0x0][0x65c] ;  /* 0x00019700ff027b82 */ /* 0x000e620000000800 */
[----:B------:R-:W-:Y:S02]  /*08e0*/  IMAD.U32 R8, RZ, RZ, UR8 ;  /* 0x00000008ff087e24 */ /* 0x000fe4000f8e00ff */
[----:B------:R-:W-:Y:S01]  /*08f0*/  IMAD.MOV.U32 R9, RZ, RZ, RZ ;  /* 0x000000ffff097224 */ /* 0x000fe200078e00ff */
[----:B-1----:R-:W-:-:S04]  /*0900*/  ISETP.NE.AND P1, PT, R2, 0x1, PT ;  /* 0x000000010200780c */ /* 0x002fc80003f25270 */
[----:B------:R-:W-:-:S09]  /*0910*/  P2R R5, PR, RZ, 0x2 ;  /* 0x00000002ff057803 */ /* 0x000fd20000000000 */
[----:B------:R-:W1:Y:S01]  /*0920*/  @P1 LDC R17, c[0x0][0x10] ;  /* 0x00000400ff111b82 */ /* 0x000e620000000800 */
[----:B------:R-:W-:Y:S02]  /*0930*/  @P1 IMAD.MOV.U32 R5, RZ, RZ, RZ ;  /* 0x000000ffff051224 */ /* 0x000fe400078e00ff */
[----:B------:R-:W-:-:S05]  /*0940*/  @P1 IMAD.MOV.U32 R13, RZ, RZ, RZ ;  /* 0x000000ffff0d1224 */ /* 0x000fca00078e00ff */
[----:B------:R-:W2:Y:S01]  /*0950*/  @!P1 LDC R11, c[0x0][0xc] ;  /* 0x00000300ff0b9b82 */ /* 0x000ea20000000800 */
[----:B-1----:R-:W-:-:S04]  /*0960*/  @P1 IMAD.WIDE.U32 R16, R17, UR8, R4 ;  /* 0x0000000811101c25 */ /* 0x002fc8000f8e0004 */
[----:B------:R-:W-:Y:S02]  /*0970*/  @P1 IMAD.IADD R17, R17, 0x1, R13 ;  /* 0x0000000111111824 */ /* 0x000fe400078e020d */
[----:B--2---:R-:W-:-:S04]  /*0980*/  @!P1 IMAD.WIDE.U32 R8, R4, R11, R8 ;  /* 0x0000000b04089225 */ /* 0x004fc800078e0008 */
[----:B------:R-:W-:Y:S02]  /*0990*/  @!P1 IMAD.MOV.U32 R16, RZ, RZ, R8 ;  /* 0x000000ffff109224 */ /* 0x000fe400078e0008 */
[----:B------:R-:W-:Y:S01]  /*09a0*/  @!P1 IMAD.MOV.U32 R17, RZ, RZ, R9 ;  /* 0x000000ffff119224 */ /* 0x000fe200078e0009 */
[----:B------:R-:W-:Y:S06]  /*09b0*/  @!P2 BRA `(.L_x_6) ;  /* 0x00000000000ca947 */ /* 0x000fec0003800000 */
[----:B------:R-:W-:Y:S01]  /*09c0*/  UCGABAR_WAIT ;  /* 0x0000000000007dc7 */ /* 0x000fe20008000000 */
[----:B------:R-:W-:Y:S01]  /*09d0*/  CCTL.IVALL ;  /* 0x00000000ff00798f */ /* 0x000fe20002000000 */
[----:B------:R-:W-:Y:S05]  /*09e0*/  BRA `(.L_x_7) ;  /* 0x0000000000047947 */ /* 0x000fea0003800000 */
.L_x_6:
[----:B------:R-:W-:Y:S06]  /*09f0*/  BAR.SYNC.DEFER_BLOCKING 0x0 ;  /* 0x0000000000007b1d */ /* 0x000fec0000010000 */
.L_x_7:
[----:B------:R-:W-:Y:S05]  /*0a00*/  @!P3 BRA `(.L_x_8) ;  /* 0x000000a000c4b947 */ /* 0x000fea0003800000 */
[----:B------:R-:W-:-:S13]  /*0a10*/  ISETP.GT.U32.AND P0, PT, R6, 0x1, PT ;  /* 0x000000010600780c */ /* 0x000fda0003f04070 */
[----:B0-----:R-:W-:Y:S05]  /*0a20*/  @P0 EXIT ;  /* 0x000000000000094d */ /* 0x001fea0003800000 */
[----:B------:R-:W-:Y:S01]  /*0a30*/  ULDC.64 UR4, c[0x0][0x650] ;  /* 0x0001940000047ab9 */ /* 0x000fe20000000a00 */
[----:B------:R-:W-:Y:S01]  /*0a40*/  PRMT R0, RZ, 0x7610, R0 ;  /* 0x00007610ff007816 */ /* 0x000fe20000000000 */
[----:B------:R-:W-:Y:S01]  /*0a50*/  IMAD.MOV.U32 R153, RZ, RZ, -0x1 ;  /* 0xffffffffff997424 */ /* 0x000fe200078e00ff */
[----:B------:R-:W-:Y:S01]  /*0a60*/  ISETP.GE.U32.AND P0, PT, R16, UR4, PT ;  /* 0x0000000410007c0c */ /* 0x000fe2000bf06070 */
[----:B------:R-:W-:Y:S01]  /*0a70*/  IMAD.MOV.U32 R154, RZ, RZ, -0x1 ;  /* 0xffffffffff9a7424 */ /* 0x000fe200078e00ff */
[----:B------:R-:W-:Y:S02]  /*0a80*/  MOV R23, 0xffffffff ;  /* 0xffffffff00177802 */ /* 0x000fe40000000f00 */
[----:B------:R-:W-:-:S13]  /*0a90*/  ISETP.GE.U32.AND.EX P0, PT, R17, UR5, PT, P0 ;  /* 0x0000000511007c0c */ /* 0x000fda000bf06100 */
[----:B------:R-:W-:Y:S05]  /*0aa0*/  @P0 BRA `(.L_x_9) ;  /* 0x00000004002c0947 */ /* 0x000fea0003800000 */
[----:B------:R-:W0:Y:S01]  /*0ab0*/  LDC.64 R20, c[0x0][0x628] ;  /* 0x00018a00ff147b82 */ /* 0x000e220000000a00 */
[----:B------:R-:W-:Y:S02]  /*0ac0*/  IMAD.MOV.U32 R8, RZ, RZ, R16 ;  /* 0x000000ffff087224 */ /* 0x000fe400078e0010 */
[----:B------:R-:W-:-:S05]  /*0ad0*/  IMAD.MOV.U32 R9, RZ, RZ, R17 ;  /* 0x000000ffff097224 */ /* 0x000fca00078e0011 */
[----:B------:R-:W1:Y:S08]  /*0ae0*/  LDC R0, c[0x0][0x630] ;  /* 0x00018c00ff007b82 */ /* 0x000e700000000800 */
[----:B------:R-:W2:Y:S01]  /*0af0*/  LDC.64 R26, c[0x0][0x620] ;  /* 0x00018800ff1a7b82 */ /* 0x000ea20000000a00 */
[----:B0-----:R-:W-:-:S04]  /*0b00*/  ISETP.NE.U32.AND P0, PT, R20, RZ, PT ;  /* 0x000000ff1400720c */ /* 0x001fc80003f05070 */
[----:B------:R-:W-:-:S13]  /*0b10*/  ISETP.NE.AND.EX P0, PT, R21, RZ, PT, P0 ;  /* 0x000000ff1500720c */ /* 0x000fda0003f05300 */
[----:B-12---:R-:W-:Y:S05]  /*0b20*/  @!P0 BRA `(.L_x_10) ;  /* 0x0000000000288947 */ /* 0x006fea0003800000 */
[----:B------:R-:W0:Y:S02]  /*0b30*/  LDC R13, c[0x0][0x634] ;  /* 0x00018d00ff0d7b82 */ /* 0x000e240000000800 */
[----:B0-----:R-:W-:-:S05]  /*0b40*/  IADD3 R13, P0, R16, R13, RZ ;  /* 0x0000000d100d7210 */ /* 0x001fca0007f1e0ff */
[----:B------:R-:W-:-:S04]  /*0b50*/  IMAD.X R15, RZ, RZ, R17, P0 ;  /* 0x000000ffff0f7224 */ /* 0x000fc800000e0611 */
[----:B------:R-:W-:-:S04]  /*0b60*/  IMAD.WIDE.U32 R8, R15, R20, RZ ;  /* 0x000000140f087225 */ /* 0x000fc800078e00ff */
[----:B------:R-:W-:-:S04]  /*0b70*/  IMAD.WIDE.U32 R10, P0, R13, R21, R8 ;  /* 0x000000150d0a7225 */ /* 0x000fc80007800008 */
[----:B------:R-:W-:-:S04]  /*0b80*/  IMAD.WIDE.U32 R8, R13, R20, RZ ;  /* 0x000000140d087225 */ /* 0x000fc800078e00ff */
[----:B------:R-:W-:Y:S01]  /*0b90*/  IMAD.X R13, RZ, RZ, RZ, P0 ;  /* 0x000000ffff0d7224 */ /* 0x000fe200000e06ff */
[----:B------:R-:W-:Y:S01]  /*0ba0*/  IADD3 RZ, P0, R9, R10, RZ ;  /* 0x0000000a09ff7210 */ /* 0x000fe20007f1e0ff */
[----:B------:R-:W-:-:S04]  /*0bb0*/  IMAD.MOV.U32 R12, RZ, RZ, R11 ;  /* 0x000000ffff0c7224 */ /* 0x000fc800078e000b */
[----:B------:R-:W-:-:S08]  /*0bc0*/  IMAD.WIDE.U32.X R8, R15, R21, R12, P0 ;  /* 0x000000150f087225 */ /* 0x000fd000000e040c */
.L_x_10:
[----:B------:R-:W0:Y:S01]  /*0bd0*/  LDC.64 R20, c[0x0][0x640] ;  /* 0x00019000ff147b82 */ /* 0x000e220000000a00 */
[--C-:B------:R-:W-:Y:S01]  /*0be0*/  SHF.R.U64 R28, R8, R0, R9.reuse ;  /* 0x00000000081c7219 */ /* 0x100fe20000001209 */
[----:B------:R-:W-:Y:S01]  /*0bf0*/  IMAD R30, R7, R24, R4 ;  /* 0x00000018071e7224 */ /* 0x000fe200078e0204 */
[----:B------:R-:W-:Y:S01]  /*0c00*/  SHF.R.U32.HI R0, RZ, R0, R9 ;  /* 0x00000000ff007219 */ /* 0x000fe20000011609 */
[----:B------:R-:W-:Y:S01]  /*0c10*/  IMAD.MOV.U32 R23, RZ, RZ, 0x1 ;  /* 0x00000001ff177424 */ /* 0x000fe200078e00ff */
[----:B------:R-:W-:-:S03]  /*0c20*/  IADD3 R5, P0, RZ, -R28, RZ ;  /* 0x8000001cff057210 */ /* 0x000fc60007f1e0ff */
[----:B------:R-:W1:Y:S02]  /*0c30*/  LDC R6, c[0x0][0x618] ;  /* 0x00018600ff067b82 */ /* 0x000e640000000800 */
[----:B------:R-:W-:-:S04]  /*0c40*/  IMAD.X R9, RZ, RZ, ~R0, P0 ;  /* 0x000000ffff097224 */ /* 0x000fc800000e0e00 */
[-C--:B------:R-:W-:Y:S02]  /*0c50*/  IMAD R0, R9, R26.reuse, RZ ;  /* 0x0000001a09007224 */ /* 0x080fe400078e02ff */
[----:B------:R-:W2:Y:S01]  /*0c60*/  LDC R11, c[0x0][0x608] ;  /* 0x00018200ff0b7b82 */ /* 0x000ea20000000800 */
[----:B------:R-:W-:-:S04]  /*0c70*/  IMAD.WIDE.U32 R8, R5, R26, R16 ;  /* 0x0000001a05087225 */ /* 0x000fc800078e0010 */
[----:B------:R-:W-:-:S03]  /*0c80*/  IMAD R5, R5, R27, R0 ;  /* 0x0000001b05057224 */ /* 0x000fc600078e0200 */
[----:B------:R-:W3:Y:S01]  /*0c90*/  LDC R12, c[0x0][0x658] ;  /* 0x00019600ff0c7b82 */ /* 0x000ee20000000800 */
[----:B0-----:R-:W-:Y:S01]  /*0ca0*/  ISETP.NE.U32.AND P0, PT, R20, RZ, PT ;  /* 0x000000ff1400720c */ /* 0x001fe20003f05070 */
[----:B------:R-:W-:Y:S02]  /*0cb0*/  IMAD.IADD R5, R9, 0x1, R5 ;  /* 0x0000000109057824 */ /* 0x000fe400078e0205 */
[----:B------:R-:W-:Y:S01]  /*0cc0*/  IMAD.MOV.U32 R9, RZ, RZ, -0x1 ;  /* 0xffffffffff097424 */ /* 0x000fe200078e00ff */
[----:B------:R-:W-:-:S03]  /*0cd0*/  ISETP.NE.AND.EX P0, PT, R21, RZ, PT, P0 ;  /* 0x000000ff1500720c */ /* 0x000fc60003f05300 */
[----:B------:R-:W0:Y:S01]  /*0ce0*/  LDC R15, c[0x0][0x600] ;  /* 0x00018000ff0f7b82 */ /* 0x000e220000000800 */
[-CC-:B-1----:R-:W-:Y:S02]  /*0cf0*/  SHF.R.U64 R13, R8, R6.reuse, R5.reuse ;  /* 0x00000006080d7219 */ /* 0x182fe40000001205 */
[----:B------:R-:W-:-:S05]  /*0d00*/  SHF.R.U32.HI R0, RZ, R6, R5 ;  /* 0x00000006ff007219 */ /* 0x000fca0000011605 */
[----:B------:R-:W1:Y:S01]  /*0d10*/  LDC R14, c[0x0][0x648] ;  /* 0x00019200ff0e7b82 */ /* 0x000e620000000800 */
[-CC-:B--2---:R-:W-:Y:S02]  /*0d20*/  SHF.R.U64 R27, R13, R11.reuse, R0.reuse ;  /* 0x0000000b0d1b7219 */ /* 0x184fe40000001200 */
[----:B------:R-:W-:-:S05]  /*0d30*/  SHF.R.U32.HI R5, RZ, R11, R0 ;  /* 0x0000000bff057219 */ /* 0x000fca0000011600 */
[----:B------:R-:W2:Y:S01]  /*0d40*/  LDC R26, c[0x0][0x638] ;  /* 0x00018e00ff1a7b82 */ /* 0x000ea20000000800 */
[-C--:B---3--:R-:W-:Y:S02]  /*0d50*/  SHF.L.U32 R0, R9, R12.reuse, RZ ;  /* 0x0000000c09007219 */ /* 0x088fe400000006ff */
[-CC-:B------:R-:W-:Y:S02]  /*0d60*/  SHF.R.U64 R24, R27, R12.reuse, R5.reuse ;  /* 0x0000000c1b187219 */ /* 0x180fe40000001205 */
[----:B------:R-:W-:Y:S02]  /*0d70*/  SHF.R.U32.HI R5, RZ, R12, R5 ;  /* 0x0000000cff057219 */ /* 0x000fe40000011605 */
[----:B------:R-:W-:Y:S01]  /*0d80*/  LOP3.LUT R10, RZ, R0, RZ, 0x33, !PT ;  /* 0x00000000ff0a7212 */ /* 0x000fe200078e33ff */
[----:B------:R-:W3:Y:S01]  /*0d90*/  LDC R25, c[0x0][0x610] ;  /* 0x00018400ff197b82 */ /* 0x000ee20000000800 */
[----:B------:R-:W-:Y:S01]  /*0da0*/  MOV R4, R24 ;  /* 0x0000001800047202 */ /* 0x000fe20000000f00 */
[----:B------:R-:W-:Y:S06]  /*0db0*/  @!P0 BRA `(.L_x_11) ;  /* 0x0000000000288947 */ /* 0x000fec0003800000 */
[----:B------:R-:W4:Y:S02]  /*0dc0*/  LDC R9, c[0x0][0x64c] ;  /* 0x00019300ff097b82 */ /* 0x000f240000000800 */
[----:B----4-:R-:W-:-:S05]  /*0dd0*/  IADD3 R9, P0, R24, R9, RZ ;  /* 0x0000000918097210 */ /* 0x010fca0007f1e0ff */
        /* <DEDUP_REMOVED lines=8> */
.L_x_11:
[----:B-1----:R-:W-:Y:S01]  /*0e60*/  SHF.R.U64 R4, R4, R14, R5 ;  /* 0x0000000e04047219 */ /* 0x002fe20000001205 */
[----:B0-----:R-:W-:Y:S01]  /*0e70*/  VIADD R6, R15, 0xffffffff ;  /* 0xffffffff0f067836 */ /* 0x001fe20000000000 */
[----:B------:R-:W-:Y:S01]  /*0e80*/  SHF.L.U32 R0, R23, R12, RZ ;  /* 0x0000000c17007219 */ /* 0x000fe200000006ff */
[----:B------:R-:W-:Y:S01]  /*0e90*/  IMAD.MOV.U32 R23, RZ, RZ, R28 ;  /* 0x000000ffff177224 */ /* 0x000fe200078e001c */
[----:B------:R-:W-:Y:S01]  /*0ea0*/  LOP3.LUT R5, R27, R10, RZ, 0xc0, !PT ;  /* 0x0000000a1b057212 */ /* 0x000fe200078ec0ff */
[----:B------:R-:W-:Y:S01]  /*0eb0*/  IMAD.MOV R7, RZ, RZ, -R4 ;  /* 0x000000ffff077224 */ /* 0x000fe200078e0a04 */
[----:B------:R-:W-:Y:S02]  /*0ec0*/  SEL R3, R3, R30, !P1 ;  /* 0x0000001e03037207 */ /* 0x000fe40004800000 */
[----:B------:R-:W-:Y:S01]  /*0ed0*/  LOP3.LUT R6, R13, R6, RZ, 0xc0, !PT ;  /* 0x000000060d067212 */ /* 0x000fe200078ec0ff */
[----:B------:R-:W-:Y:S02]  /*0ee0*/  IMAD R4, R0, R4, R5 ;  /* 0x0000000400047224 */ /* 0x000fe400078e0205 */
[----:B--2---:R-:W-:-:S02]  /*0ef0*/  IMAD R0, R7, R26, R24 ;  /* 0x0000001a07007224 */ /* 0x004fc400078e0218 */
[----:B---3--:R-:W-:Y:S02]  /*0f00*/  IMAD R3, R4, R25, R3 ;  /* 0x0000001904037224 */ /* 0x008fe400078e0203 */
[----:B------:R-:W-:Y:S02]  /*0f10*/  IMAD.MOV.U32 R5, RZ, RZ, 0x1 ;  /* 0x00000001ff057424 */ /* 0x000fe400078e00ff */
[----:B------:R-:W-:-:S03]  /*0f20*/  IMAD R4, R0, R15, R6 ;  /* 0x0000000f00047224 */ /* 0x000fc600078e0206 */
[----:B------:R-:W-:Y:S02]  /*0f30*/  PRMT R0, R5, 0x7610, R0 ;  /* 0x0000761005007816 */ /* 0x000fe40000000000 */
[----:B------:R-:W-:Y:S02]  /*0f40*/  SEL R154, R4, R3, !P1 ;  /* 0x00000003049a7207 */ /* 0x000fe40004800000 */
[----:B------:R-:W-:-:S07]  /*0f50*/  SEL R153, R3, R4, !P1 ;  /* 0x0000000403997207 */ /* 0x000fce0004800000 */
.L_x_9:
[----:B------:R-:W-:-:S08]  /*0f60*/  NOP ;  /* 0x0000000000007918 */ /* 0x000fd00000000000 */
[----:B------:R-:W0:Y:S02]  /*0f70*/  USETMAXREG.TRY_ALLOC.CTAPOOL UP0, 0xe8 ;  /* 0x000000e8000079c8 */ /* 0x000e240008000600 */
[----:B0-----:R-:W-:-:S13]  /*0f80*/  PLOP3.LUT P0, PT, PT, PT, UP0, 0x80, 0x0 ;  /* 0x000000000000781c */ /* 0x001fda0003f0f008 */
[----:B------:R-:W-:Y:S05]  /*0f90*/  @!P0 BRA `(.L_x_9) ;  /* 0xfffffffc00f08947 */ /* 0x000fea000383ffff */
[----:B------:R-:W-:Y:S01]  /*0fa0*/  ULDC.64 UR4, c[0x0][0x598] ;  /* 0x0001660000047ab9 */ /* 0x000fe20000000a00 */
[----:B------:R-:W-:Y:S01]  /*0fb0*/  ULDC.64 UR36, c[0x0][0x208] ;  /* 0x0000820000247ab9 */ /* 0x000fe20000000a00 */
[----:B------:R-:W-:-:S04]  /*0fc0*/  ISETP.NE.U32.AND P0, PT, RZ, UR4, PT ;  /* 0x00000004ff007c0c */ /* 0x000fc8000bf05070 */
[----:B------:R-:W-:-:S13]  /*0fd0*/  ISETP.NE.AND.EX P0, PT, RZ, UR5, PT, P0 ;  /* 0x00000005ff007c0c */ /* 0x000fda000bf05300 */
[----:B------:R-:W-:Y:S05]  /*0fe0*/  @!P0 BRA `(.L_x_12) ;  /* 0x00000000001c8947 */ /* 0x000fea0003800000 */
[----:B------:R-:W0:Y:S02]  /*0ff0*/  LDC.64 R4, c[0x0][0x598] ;  /* 0x00016600ff047b82 */ /* 0x000e240000000a00 */
[----:B0-----:R-:W2:Y:S02]  /*1000*/  LDG.E.64 R4, desc[UR36][R4.64] ;  /* 0x0000002404047981 */ /* 0x001ea4000c1e1b00 */
[----:B--2---:R-:W-:-:S04]  /*1010*/  ISETP.NE.U32.AND P0, PT, R4, RZ, PT ;  /* 0x000000ff0400720c */ /* 0x004fc80003f05070 */
[----:B------:R-:W-:-:S13]  /*1020*/  ISETP.NE.AND.EX P0, PT, R5, RZ, PT, P0 ;  /* 0x000000ff0500720c */ /* 0x000fda0003f05300 */
[----:B------:R-:W-:Y:S05]  /*1030*/  @!P0 BRA `(.L_x_12) ;  /* 0x0000000000088947 */ /* 0x000fea0003800000 */
[----:B------:R0:W5:Y:S01]  /*1040*/  LD.E R155, desc[UR36][R4.64] ;  /* 0x00000024049b7980 */ /* 0x000162000c101900 */
[----:B------:R-:W-:Y:S05]  /*1050*/  BRA `(.L_x_13) ;  /* 0x0000000000247947 */ /* 0x000fea0003800000 */
.L_x_12:
[----:B------:R-:W-:Y:S02]  /*1060*/  ULDC.64 UR4, c[0x0][0x588] ;  /* 0x0001620000047ab9 */ /* 0x000fe40000000a00 */
[----:B------:R-:W-:-:S04]  /*1070*/  ISETP.NE.U32.AND P0, PT, RZ, UR4, PT ;  /* 0x00000004ff007c0c */ /* 0x000fc8000bf05070 */
[----:B------:R-:W-:-:S13]  /*1080*/  ISETP.NE.AND.EX P0, PT, RZ, UR5, PT, P0 ;  /* 0x00000005ff007c0c */ /* 0x000fda000bf05300 */
[----:B------:R-:W-:Y:S05]  /*1090*/  @!P0 BRA `(.L_x_14) ;  /* 0x00000000000c8947 */ /* 0x000fea0003800000 */
[----:B------:R-:W0:Y:S02]  /*10a0*/  LDC.64 R4, c[0x0][0x588] ;  /* 0x00016200ff047b82 */ /* 0x000e240000000a00 */
[----:B0-----:R1:W5:Y:S01]  /*10b0*/  LDG.E R155, desc[UR36][R4.64] ;  /* 0x00000024049b7981 */ /* 0x001362000c1e1900 */
[----:B------:R-:W-:Y:S05]  /*10c0*/  BRA `(.L_x_13) ;  /* 0x0000000000087947 */ /* 0x000fea0003800000 */
.L_x_14:
[----:B------:R-:W-:Y:S02]  /*10d0*/  ULDC UR4, c[0x0][0x580] ;  /* 0x0001600000047ab9 */ /* 0x000fe40000000800 */
[----:B------:R-:W-:-:S07]  /*10e0*/  IMAD.U32 R155, RZ, RZ, UR4 ;  /* 0x00000004ff9b7e24 */ /* 0x000fce000f8e00ff */
.L_x_13:
[----:B------:R-:W-:Y:S02]  /*10f0*/  ULDC.64 UR4, c[0x0][0x5a0] ;  /* 0x0001680000047ab9 */ /* 0x000fe40000000a00 */
[----:B------:R-:W-:-:S04]  /*1100*/  ISETP.NE.U32.AND P0, PT, RZ, UR4, PT ;  /* 0x00000004ff007c0c */ /* 0x000fc8000bf05070 */
[----:B------:R-:W-:-:S13]  /*1110*/  ISETP.NE.AND.EX P0, PT, RZ, UR5, PT, P0 ;  /* 0x00000005ff007c0c */ /* 0x000fda000bf05300 */
[----:B------:R-:W-:Y:S05]  /*1120*/  @!P0 BRA `(.L_x_15) ;  /* 0x00000000001c8947 */ /* 0x000fea0003800000 */
[----:B01----:R-:W0:Y:S02]  /*1130*/  LDC.64 R4, c[0x0][0x5a0] ;  /* 0x00016800ff047b82 */ /* 0x003e240000000a00 */
[----:B0-----:R-:W2:Y:S02]  /*1140*/  LDG.E.64 R4, desc[UR36][R4.64] ;  /* 0x0000002404047981 */ /* 0x001ea4000c1e1b00 */
[----:B--2---:R-:W-:-:S04]  /*1150*/  ISETP.NE.U32.AND P0, PT, R4, RZ, PT ;  /* 0x000000ff0400720c */ /* 0x004fc80003f05070 */
[----:B------:R-:W-:-:S13]  /*1160*/  ISETP.NE.AND.EX P0, PT, R5, RZ, PT, P0 ;  /* 0x000000ff0500720c */ /* 0x000fda0003f05300 */
[----:B------:R-:W-:Y:S05]  /*1170*/  @!P0 BRA `(.L_x_15) ;  /* 0x0000000000088947 */ /* 0x000fea0003800000 */
[----:B------:R0:W5:Y:S01]  /*1180*/  LD.E R156, desc[UR36][R4.64] ;  /* 0x00000024049c7980 */ /* 0x000162000c101900 */
[----:B------:R-:W-:Y:S05]  /*1190*/  BRA `(.L_x_16) ;  /* 0x0000000000247947 */ /* 0x000fea0003800000 */
.L_x_15:
[----:B------:R-:W-:Y:S02]  /*11a0*/  ULDC.64 UR4, c[0x0][0x590] ;  /* 0x0001640000047ab9 */ /* 0x000fe40000000a00 */
[----:B------:R-:W-:-:S04]  /*11b0*/  ISETP.NE.U32.AND P0, PT, RZ, UR4, PT ;  /* 0x00000004ff007c0c */ /* 0x000fc8000bf05070 */
[----:B------:R-:W-:-:S13]  /*11c0*/  ISETP.NE.AND.EX P0, PT, RZ, UR5, PT, P0 ;  /* 0x00000005ff007c0c */ /* 0x000fda000bf05300 */
[----:B------:R-:W-:Y:S05]  /*11d0*/  @!P0 BRA `(.L_x_17) ;  /* 0x00000000000c8947 */ /* 0x000fea0003800000 */
[----:B------:R-:W2:Y:S02]  /*11e0*/  LDC.64 R156, c[0x0][0x590] ;  /* 0x00016400ff9c7b82 */ /* 0x000ea40000000a00 */
[----:B--2---:R2:W5:Y:S01]  /*11f0*/  LDG.E R156, desc[UR36][R156.64] ;  /* 0x000000249c9c7981 */ /* 0x004562000c1e1900 */
[----:B------:R-:W-:Y:S05]  /*1200*/  BRA `(.L_x_16) ;  /* 0x0000000000087947 */ /* 0x000fea0003800000 */
.L_x_17:
[----:B------:R-:W-:Y:S02]  /*1210*/  ULDC UR4, c[0x0][0x584] ;  /* 0x0001610000047ab9 */ /* 0x000fe40000000800 */
[----:B------:R-:W-:-:S07]  /*1220*/  IMAD.U32 R156, RZ, RZ, UR4 ;  /* 0x00000004ff9c7e24 */ /* 0x000fce000f8e00ff */
.L_x_16:
[----:B------:R-:W-:-:S13]  /*1230*/  LOP3.LUT P0, RZ, R0, 0xff, RZ, 0xc0, !PT ;  /* 0x000000ff00ff7812 */ /* 0x000fda000780c0ff */
[----:B------:R-:W-:Y:S05]  /*1240*/  @!P0 EXIT ;  /* 0x000000000000894d */ /* 0x000fea0003800000 */
[----:B------:R-:W-:Y:S01]  /*1250*/  ULDC UR4, c[0x0][0x28c] ;  /* 0x0000a30000047ab9 */ /* 0x000fe20000000800 */
[----:B------:R-:W-:Y:S01]  /*1260*/  LOP3.LUT R166, R19, 0x1, RZ, 0xfc, !PT ;  /* 0x0000000113a67812 */ /* 0x000fe200078efcff */
[----:B------:R-:W-:Y:S01]  /*1270*/  UIADD3 UR4, UR4, 0x1f, URZ ;  /* 0x0000001f04047890 */ /* 0x000fe2000fffe03f */
[----:B------:R-:W-:Y:S01]  /*1280*/  UMOV UR38, URZ ;  /* 0x0000003f00267c82 */ /* 0x000fe20008000000 */
[----:B------:R-:W-:Y:S02]  /*1290*/  UMOV UR39, URZ ;  /* 0x0000003f00277c82 */ /* 0x000fe40008000000 */
[----:B------:R-:W-:-:S04]  /*12a0*/  USHF.R.S32.HI UR5, URZ, 0x1f, UR4 ;  /* 0x0000001f3f057899 */ /* 0x000fc80008011404 */
[----:B------:R-:W-:-:S04]  /*12b0*/  ULEA.HI UR5, UR5, UR4, URZ, 0x5 ;  /* 0x0000000405057291 */ /* 0x000fc8000f8f283f */
[----:B------:R-:W-:-:S12]  /*12c0*/  USHF.R.S32.HI UR40, URZ, 0x5, UR5 ;  /* 0x000000053f287899 */ /* 0x000fd80008011405 */
.L_x_291:
[----:B------:R-:W-:Y:S01]  /*12d0*/  LOP3.LUT R0, R18, 0x80, RZ, 0xc0, !PT ;  /* 0x0000008012007812 */ /* 0x000fe200078ec0ff */
[----:B---3--:R-:W3:Y:S01]  /*12e0*/  S2UR UR7, SR_CgaCtaId ;  /* 0x00000000000779c3 */ /* 0x008ee20000008800 */
[----:B------:R-:W-:Y:S02]  /*12f0*/  UMOV UR6, 0x400 ;  /* 0x0000040000067882 */ /* 0x000fe40000000000 */
[----:B------:R-:W-:-:S06]  /*1300*/  SHF.R.U32.HI R0, RZ, 0x7, R0 ;  /* 0x00000007ff007819 */ /* 0x000fcc0000011600 */
[----:B----4-:R-:W4:Y:S01]  /*1310*/  SHFL.IDX PT, R0, R0, RZ, 0x1f ;  /* 0x00001fff00007589 */ /* 0x010f2200000e0000 */
[----:B---3--:R-:W-:Y:S01]  /*1320*/  ULEA UR6, UR7, UR6, 0x18 ;  /* 0x0000000607067291 */ /* 0x008fe2000f8ec03f */
[----:B----4-:R-:W-:-:S13]  /*1330*/  R2UR UR4, R0 ;  /* 0x00000000000472ca */ /* 0x010fda00000e0000 */
[----:B------:R-:W-:-:S04]  /*1340*/  ULEA.HI UR5, UR4, UR4, URZ, 0x1 ;  /* 0x0000000404057291 */ /* 0x000fc8000f8f083f */
[----:B------:R-:W-:-:S04]  /*1350*/  ULOP3.LUT UR5, UR5, 0xffffe, URZ, 0xc0, !UPT ;  /* 0x000ffffe05057892 */ /* 0x000fc8000f8ec03f */
[----:B------:R-:W-:-:S03]  /*1360*/  UIADD3 UR5, UR4, -UR5, URZ ;  /* 0x8000000504057290 */ /* 0x000fc6000fffe03f */
[----:B------:R-:W-:Y:S01]  /*1370*/  ULDC UR4, c[0x0][0x28c] ;  /* 0x0000a30000047ab9 */ /* 0x000fe20000000800 */
[----:B------:R-:W-:Y:S01]  /*1380*/  ULEA UR5, UR5, UR6, 0xc ;  /* 0x0000000605057291 */ /* 0x000fe2000f8e603f */
[----:B------:R-:W-:-:S03]  /*1390*/  ISETP.LT.AND P0, PT, RZ, UR4, PT ;  /* 0x00000004ff007c0c */ /* 0x000fc6000bf01270 */
[----:B------:R-:W-:-:S04]  /*13a0*/  UIADD3 UR5, UR5, 0x180, URZ ;  /* 0x0000018005057890 */ /* 0x000fc8000fffe03f */
[----:B------:R-:W-:-:S04]  /*13b0*/  USHF.R.U32.HI UR5, URZ, 0x4, UR5 ;  /* 0x000000043f057899 */ /* 0x000fc80008011605 */
[----:B------:R-:W-:Y:S02]  /*13c0*/  ULOP3.LUT UR41, UR5, 0x3fff, URZ, 0xc0, !UPT ;  /* 0x00003fff05297892 */ /* 0x000fe4000f8ec03f */
[----:B-12---:R-:W-:Y:S10]  /*13d0*/  @P0 BRA `(.L_x_18) ;  /* 0x0000000000400947 */ /* 0x006ff40003800000 */
[----:B------:R-:W-:Y:S01]  /*13e0*/  MOV R0, 0x0 ;  /* 0x0000000000007802 */ /* 0x000fe20000000f00 */
[----:B------:R-:W-:Y:S01]  /*13f0*/  ULDC.64 UR4, c[0x4][0x68] ;  /* 0x01001a0000047ab9 */ /* 0x000fe20000000a00 */
[----:B------:R-:W-:Y:S01]  /*1400*/  ULDC.64 UR6, c[0x4][0x8] ;  /* 0x0100020000067ab9 */ /* 0x000fe20000000a00 */
[----:B01----:R-:W-:Y:S01]  /*1410*/  MOV R4, UR4 ;  /* 0x0000000400047c02 */ /* 0x003fe20008000f00 */
[----:B------:R0:W1:Y:S01]  /*1420*/  LDC.64 R14, c[0x4][R0] ;  /* 0x01000000000e7b82 */ /* 0x0000620000000a00 */
[----:B------:R-:W-:Y:S01]  /*1430*/  IMAD.U32 R5, RZ, RZ, UR5 ;  /* 0x00000005ff057e24 */ /* 0x000fe2000f8e00ff */
[----:B------:R-:W-:Y:S01]  /*1440*/  ULDC.64 UR4, c[0x4][0x70] ;  /* 0x01001c0000047ab9 */ /* 0x000fe20000000a00 */
[----:B------:R-:W-:Y:S02]  /*1450*/  IMAD.U32 R10, RZ, RZ, UR6 ;  /* 0x00000006ff0a7e24 */ /* 0x000fe4000f8e00ff */
[----:B------:R-:W-:Y:S02]  /*1460*/  IMAD.U32 R6, RZ, RZ, UR4 ;  /* 0x00000004ff067e24 */ /* 0x000fe4000f8e00ff */
[----:B------:R-:W-:-:S02]  /*1470*/  IMAD.U32 R7, RZ, RZ, UR5 ;  /* 0x00000005ff077e24 */ /* 0x000fc4000f8e00ff */
[----:B------:R-:W-:Y:S02]  /*1480*/  IMAD.U32 R11, RZ, RZ, UR7 ;  /* 0x00000007ff0b7e24 */ /* 0x000fe4000f8e00ff */
[----:B------:R-:W-:Y:S02]  /*1490*/  IMAD.MOV.U32 R8, RZ, RZ, 0x1e1 ;  /* 0x000001e1ff087424 */ /* 0x000fe400078e00ff */
[----:B------:R-:W-:Y:S02]  /*14a0*/  IMAD.MOV.U32 R12, RZ, RZ, 0x1 ;  /* 0x00000001ff0c7424 */ /* 0x000fe400078e00ff */
[----:B0-----:R-:W-:-:S07]  /*14b0*/  IMAD.MOV.U32 R13, RZ, RZ, RZ ;  /* 0x000000ffff0d7224 */ /* 0x001fce00078e00ff */
[----:B------:R-:W-:-:S07]  /*14c0*/  LEPC R20, `(.L_x_18) ;  /* 0x000000001014794e */ /* 0x000fce0000000000 */
[----:B-12--5:R-:W-:Y:S05]  /*14d0*/  CALL.ABS.NOINC R14 ;  /* 0x000000000e007343 */ /* 0x026fea0003c00000 */
.L_x_18:
[----:B------:R-:W-:-:S13]  /*14e0*/  ISETP.NE.AND P0, PT, R166, 0x3, PT ;  /* 0x00000003a600780c */ /* 0x000fda0003f05270 */
[----:B------:R-:W-:Y:S05]  /*14f0*/  @!P0 BRA `(.L_x_19) ;  /* 0x0000000000048947 */ /* 0x000fea0003800000 */
[----:B------:R-:W-:Y:S01]  /*1500*/  BPT.TRAP 0x1 ;  /* 0x000000040000795c */ /* 0x000fe20000300000 */
.L_x_19:
[----:B------:R-:W3:Y:S01]  /*1510*/  S2UR UR5, SR_CgaCtaId ;  /* 0x00000000000579c3 */ /* 0x000ee20000008800 */
[----:B------:R-:W-:Y:S01]  /*1520*/  UMOV UR4, 0x400 ;  /* 0x0000040000047882 */ /* 0x000fe20000000000 */
[----:B------:R-:W-:Y:S01]  /*1530*/  IMAD.U32 R3, RZ, RZ, UR39 ;  /* 0x00000027ff037e24 */ /* 0x000fe2000f8e00ff */
[----:B------:R-:W-:-:S04]  /*1540*/  MOV R0, UR38 ;  /* 0x0000002600007c02 */ /* 0x000fc80008000f00 */
[----:B------:R-:W-:Y:S01]  /*1550*/  SHF.L.U32 R0, R0, 0x1f, RZ ;  /* 0x0000001f00007819 */ /* 0x000fe200000006ff */
[----:B---3--:R-:W-:-:S06]  /*1560*/  ULEA UR4, UR5, UR4, 0x18 ;  /* 0x0000000405047291 */ /* 0x008fcc000f8ec03f */
[----:B------:R-:W-:-:S04]  /*1570*/  IMAD.U32 R6, RZ, RZ, UR4 ;  /* 0x00000004ff067e24 */ /* 0x000fc8000f8e00ff */
[----:B------:R-:W-:-:S04]  /*1580*/  IMAD R3, R3, 0x8, R6 ;  /* 0x0000000803037824 */ /* 0x000fc800078e0206 */
[----:B------:R3:W4:Y:S01]  /*1590*/  SYNCS.PHASECHK.TRANS64.TRYWAIT P1, [R3+URZ], R0 ;  /* 0x00000000030075a7 */ /* 0x000722000802017f */
[----:B------:R-:W-:Y:S05]  /*15a0*/  @!P0 BRA `(.L_x_20) ;  /* 0x0000000000048947 */ /* 0x000fea0003800000 */
[----:B------:R-:W-:Y:S01]  /*15b0*/  BPT.TRAP 0x1 ;  /* 0x000000040000795c */ /* 0x000fe20000300000 */
.L_x_20:
[----:B----4-:R-:W-:Y:S05]  /*15c0*/  @P1 BRA `(.L_x_21) ;  /* 0x0000000000081947 */ /* 0x010fea0003800000 */
[----:B------:R-:W4:Y:S02]  /*15d0*/  SYNCS.PHASECHK.TRANS64.TRYWAIT P1, [R3+URZ], R0 ;  /* 0x00000000030075a7 */ /* 0x000f24000802017f */
[----:B----4-:R-:W-:Y:S05]  /*15e0*/  @!P1 BRA `(.L_x_22) ;  /* 0x000000ac00ec9947 */ /* 0x010fea0003800000 */
.L_x_21:
[----:B------:R-:W-:-:S04]  /*15f0*/  UISETP.LT.AND UP0, UPT, UR40, 0x1, UPT ;  /* 0x000000012800788c */ /* 0x000fc8000bf01270 */
[----:B------:R-:W-:-:S06]  /*1600*/  USEL UR4, UR40, 0x1, UP0 ;  /* 0x0000000128047887 */ /* 0x000fcc0008000000 */
[----:B---34-:R-:W-:Y:S01]  /*1610*/  IMAD.U32 R0, RZ, RZ, UR4 ;  /* 0x00000004ff007e24 */ /* 0x018fe2000f8e00ff */
[----:B------:R-:W-:Y:S05]  /*1620*/  WARPSYNC.ALL ;  /* 0x0000000000007948 */ /* 0x000fea0003800000 */
[----:B------:R-:W-:-:S04]  /*1630*/  IADD3 R0, -R0, UR40, RZ ;  /* 0x0000002800007c10 */ /* 0x000fc8000fffe1ff */
[----:B------:R-:W-:Y:S02]  /*1640*/  ISETP.GE.AND P1, PT, R0, 0x1, PT ;  /* 0x000000010000780c */ /* 0x000fe40003f26270 */
[----:B------:R-:W-:Y:S01]  /*1650*/  R2UR UR4, R6 ;  /* 0x00000000060472ca */ /* 0x000fe200000e0000 */
[----:B------:R-:W-:Y:S01]  /*1660*/  WARPGROUP.ARRIVE ;  /* 0x00000000000079c5 */ /* 0x000fe20000000000 */
[----:B------:R-:W-:Y:S01]  /*1670*/  UMOV UR9, 0x80000020 ;  /* 0x8000002000097882 */ /* 0x000fe20000000000 */
[----:B------:R-:W-:-:S10]  /*1680*/  UMOV UR11, 0x80000020 ;  /* 0x80000020000b7882 */ /* 0x000fd40000000000 */
[----:B------:R-:W-:-:S04]  /*1690*/  UIADD3 UR4, UR4, 0x24180, URZ ;  /* 0x0002418004047890 */ /* 0x000fc8000fffe03f */
[----:B------:R-:W-:-:S04]  /*16a0*/  USHF.R.U32.HI UR4, URZ, 0x4, UR4 ;  /* 0x000000043f047899 */ /* 0x000fc80008011604 */
[----:B------:R-:W-:Y:S02]  /*16b0*/  ULOP3.LUT UR5, UR4, 0x3fff, URZ, 0xc0, !UPT ;  /* 0x00003fff04057892 */ /* 0x000fe4000f8ec03f */
[----:B------:R-:W-:Y:S02]  /*16c0*/  ULOP3.LUT UR4, UR41, 0x10000, URZ, 0xfc, !UPT ;  /* 0x0001000029047892 */ /* 0x000fe4000f8efc3f */
[----:B------:R-:W-:Y:S02]  /*16d0*/  ULOP3.LUT UR5, UR5, 0x10000, URZ, 0xfc, !UPT ;  /* 0x0001000005057892 */ /* 0x000fe4000f8efc3f */
[----:B------:R-:W-:Y:S02]  /*16e0*/  ULEA UR6, UR39, UR4, 0xa ;  /* 0x0000000427067291 */ /* 0x000fe4000f8e503f */
[----:B------:R-:W-:-:S05]  /*16f0*/  ULEA UR7, UR39, UR5, 0x9 ;  /* 0x0000000527077291 */ /* 0x000fca000f8e483f */
[----:B------:R-:W-:Y:S02]  /*1700*/  UMOV UR8, UR6 ;  /* 0x0000000600087c82 */ /* 0x000fe40008000000 */
[----:B------:R-:W-:Y:S02]  /*1710*/  UMOV UR10, UR7 ;  /* 0x00000007000a7c82 */ /* 0x000fe40008000000 */
[----:B------:R-:W-:Y:S01]  /*1720*/  HGMMA.64x128x16.F32 R88, gdesc[UR8], RZ, !UPT, gsb0 ;  /* 0x01e00000085879f0 */ /* 0x000fe2000c0008ff */
[----:B------:R-:W-:Y:S01]  /*1730*/  UIADD3 UR8, UR6, 0x200, URZ ;  /* 0x0000020006087890 */ /* 0x000fe2000fffe03f */
[----:B------:R-:W-:Y:S01]  /*1740*/  UMOV UR9, 0x80000020 ;  /* 0x8000002000097882 */ /* 0x000fe20000000000 */
[----:B------:R-:W-:Y:S02]  /*1750*/  WARPGROUP.DEPBAR.LE gsb0, 0x0 ;  /* 0x00008000000079c5 */ /* 0x000fe40000010000 */
[----:B------:R-:W-:-:S07]  /*1760*/  WARPGROUP.ARRIVE ;  /* 0x00000000000079c5 */ /* 0x000fce0000000000 */
[----:B------:R-:W-:Y:S01]  /*1770*/  HGMMA.64x128x16.F32 R24, gdesc[UR8], RZ, !UPT, gsb0 ;  /* 0x01e00000081879f0 */ /* 0x000fe2000c0008ff */
[----:B------:R-:W-:Y:S02]  /*1780*/  UIADD3 UR8, UR6, 0x2, URZ ;  /* 0x0000000206087890 */ /* 0x000fe4000fffe03f */
[----:B------:R-:W-:Y:S01]  /*1790*/  UIADD3 UR10, UR7, 0x2, URZ ;  /* 0x00000002070a7890 */ /* 0x000fe2000fffe03f */
[----:B------:R-:W-:Y:S01]  /*17a0*/  UMOV UR9, 0x80000020 ;  /* 0x8000002000097882 */ /* 0x000fe20000000000 */
[----:B------:R-:W-:Y:S01]  /*17b0*/  UMOV UR11, 0x80000020 ;  /* 0x80000020000b7882 */ /* 0x000fe20000000000 */
[----:B------:R-:W-:Y:S02]  /*17c0*/  WARPGROUP.DEPBAR.LE gsb0, 0x0 ;  /* 0x00008000000079c5 */ /* 0x000fe40000010000 */
[----:B------:R-:W-:-:S06]  /*17d0*/  WARPGROUP.ARRIVE ;  /* 0x00000000000079c5 */ /* 0x000fcc0000000000 */
[----:B------:R-:W-:Y:S01]  /*17e0*/  HGMMA.64x128x16.F32 R88, gdesc[UR8], R88, gsb0 ;  /* 0x01e00000085879f0 */ /* 0x000fe20008000858 */
[----:B------:R-:W-:Y:S01]  /*17f0*/  UIADD3 UR8, UR6, 0x202, URZ ;  /* 0x0000020206087890 */ /* 0x000fe2000fffe03f */
[----:B------:R-:W-:Y:S01]  /*1800*/  UMOV UR9, 0x80000020 ;  /* 0x8000002000097882 */ /* 0x000fe20000000000 */
[----:B------:R-:W-:Y:S02]  /*1810*/  WARPGROUP.DEPBAR.LE gsb0, 0x0 ;  /* 0x00008000000079c5 */ /* 0x000fe40000010000 */
[----:B------:R-:W-:-:S07]  /*1820*/  WARPGROUP.ARRIVE ;  /* 0x00000000000079c5 */ /* 0x000fce0000000000 */
[----:B------:R-:W-:Y:S03]  /*1830*/  HGMMA.64x128x16.F32 R24, gdesc[UR8], R24, gsb0 ;  /* 0x01e00000081879f0 */ /* 0x000fe60008000818 */
[----:B------:R-:W-:Y:S02]  /*1840*/  WARPGROUP.DEPBAR.LE gsb0, 0x0 ;  /* 0x00008000000079c5 */ /* 0x000fe40000010000 */
[----:B------:R-:W-:Y:S05]  /*1850*/  @!P1 BRA `(.L_x_23) ;  /* 0x0000000400149947 */ /* 0x000fea0003800000 */
[----:B------:R-:W-:Y:S02]  /*1860*/  UIADD3 UR6, UR39, 0x1, URZ ;  /* 0x0000000127067890 */ /* 0x000fe4000fffe03f */
[----:B------:R-:W-:Y:S02]  /*1870*/  IMAD.U32 R3, RZ, RZ, UR39 ;  /* 0x00000027ff037e24 */ /* 0x000fe4000f8e00ff */
[----:B------:R-:W-:-:S04]  /*1880*/  UISETP.NE.AND UP0, UPT, UR6, 0x9, UPT ;  /* 0x000000090600788c */ /* 0x000fc8000bf05270 */
[----:B------:R-:W-:Y:S02]  /*1890*/  USEL UR7, URZ, 0x1, UP0 ;  /* 0x000000013f077887 */ /* 0x000fe40008000000 */
[----:B------:R-:W-:Y:S02]  /*18a0*/  USEL UR6, UR6, URZ, UP0 ;  /* 0x0000003f06067287 */ /* 0x000fe40008000000 */
[----:B------:R-:W-:-:S06]  /*18b0*/  ULOP3.LUT UR7, UR38, UR7, URZ, 0x3c, !UPT ;  /* 0x0000000726077292 */ /* 0x000fcc000f8e3c3f */
[----:B------:R-:W-:-:S07]  /*18c0*/  IMAD.U32 R7, RZ, RZ, UR7 ;  /* 0x00000007ff077e24 */ /* 0x000fce000f8e00ff */
.L_x_30:
[----:B------:R-:W-:Y:S05]  /*18d0*/  @!P0 BRA `(.L_x_24) ;  /* 0x0000000000048947 */ /* 0x000fea0003800000 */
[----:B------:R-:W-:Y:S01]  /*18e0*/  BPT.TRAP 0x1 ;  /* 0x000000040000795c */ /* 0x000fe20000300000 */
.L_x_24:
[----:B------:R-:W3:Y:S01]  /*18f0*/  S2UR UR8, SR_CgaCtaId ;  /* 0x00000000000879c3 */ /* 0x000ee20000008800 */
[----:B------:R-:W-:Y:S01]  /*1900*/  UMOV UR7, 0x400 ;  /* 0x0000040000077882 */ /* 0x000fe20000000000 */
[----:B01----:R-:W-:Y:S01]  /*1910*/  IMAD.U32 R5, RZ, RZ, UR6 ;  /* 0x00000006ff057e24 */ /* 0x003fe2000f8e00ff */
[----:B------:R-:W-:Y:S01]  /*1920*/  SHF.L.U32 R4, R7, 0x1f, RZ ;  /* 0x0000001f07047819 */ /* 0x000fe200000006ff */
[----:B---3--:R-:W-:-:S06]  /*1930*/  ULEA UR7, UR8, UR7, 0x18 ;  /* 0x0000000708077291 */ /* 0x008fcc000f8ec03f */
[----:B------:R-:W-:-:S04]  /*1940*/  IMAD.U32 R6, RZ, RZ, UR7 ;  /* 0x00000007ff067e24 */ /* 0x000fc8000f8e00ff */
[----:B------:R-:W-:-:S04]  /*1950*/  IMAD R5, R5, 0x8, R6 ;  /* 0x0000000805057824 */ /* 0x000fc800078e0206 */
[----:B------:R0:W1:Y:S01]  /*1960*/  SYNCS.PHASECHK.TRANS64.TRYWAIT P1, [R5+URZ], R4 ;  /* 0x00000004050075a7 */ /* 0x000062000802017f */
[----:B------:R-:W-:Y:S05]  /*1970*/  @!P0 BRA `(.L_x_25) ;  /* 0x0000000000048947 */ /* 0x000fea0003800000 */
[----:B------:R-:W-:Y:S01]  /*1980*/  BPT.TRAP 0x1 ;  /* 0x000000040000795c */ /* 0x000fe20000300000 */
.L_x_25:
[----:B-1----:R-:W-:Y:S05]  /*1990*/  @P1 BRA `(.L_x_26) ;  /* 0x0000000000081947 */ /* 0x002fea0003800000 */
[----:B------:R-:W1:Y:S02]  /*19a0*/  SYNCS.PHASECHK.TRANS64.TRYWAIT P1, [R5+URZ], R4 ;  /* 0x00000004050075a7 */ /* 0x000e64000802017f */
[----:B-1----:R-:W-:Y:S05]  /*19b0*/  @!P1 BRA `(.L_x_27) ;  /* 0x000000ac000c9947 */ /* 0x002fea0003800000 */
.L_x_26:
[----:B------:R-:W-:Y:S01]  /*19c0*/  ULEA UR7, UR6, UR4, 0xa ;  /* 0x0000000406077291 */ /* 0x000fe2000f8e503f */
[----:B------:R-:W-:Y:S01]  /*19d0*/  WARPGROUP.ARRIVE ;  /* 0x00000000000079c5 */ /* 0x000fe20000000000 */
[----:B------:R-:W-:Y:S01]  /*19e0*/  ULEA UR12, UR6, UR5, 0x9 ;  /* 0x00000005060c7291 */ /* 0x000fe2000f8e483f */
[----:B------:R-:W-:Y:S01]  /*19f0*/  UMOV UR9, 0x80000020 ;  /* 0x8000002000097882 */ /* 0x000fe20000000000 */
[----:B------:R-:W-:-:S03]  /*1a00*/  UMOV UR11, 0x80000020 ;  /* 0x80000020000b7882 */ /* 0x000fc60000000000 */
[----:B------:R-:W-:Y:S02]  /*1a10*/  UMOV UR8, UR7 ;  /* 0x0000000700087c82 */ /* 0x000fe40008000000 */
[----:B------:R-:W-:Y:S02]  /*1a20*/  UMOV UR10, UR12 ;  /* 0x0000000c000a7c82 */ /* 0x000fe40008000000 */
[----:B------:R-:W-:Y:S01]  /*1a30*/  HGMMA.64x128x16.F32 R88, gdesc[UR8], R88, gsb0 ;  /* 0x01e00000085879f0 */ /* 0x000fe20008000858 */
[----:B------:R-:W-:Y:S01]  /*1a40*/  UIADD3 UR8, UR7, 0x200, URZ ;  /* 0x0000020007087890 */ /* 0x000fe2000fffe03f */
[----:B------:R-:W-:Y:S01]  /*1a50*/  UMOV UR9, 0x80000020 ;  /* 0x8000002000097882 */ /* 0x000fe20000000000 */
[----:B------:R-:W-:Y:S02]  /*1a60*/  WARPGROUP.DEPBAR.LE gsb0, 0x0 ;  /* 0x00008000000079c5 */ /* 0x000fe40000010000 */
[----:B------:R-:W-:-:S07]  /*1a70*/  WARPGROUP.ARRIVE ;  /* 0x00000000000079c5 */ /* 0x000fce0000000000 */
[----:B------:R-:W-:Y:S01]  /*1a80*/  HGMMA.64x128x16.F32 R24, gdesc[UR8], R24, gsb0 ;  /* 0x01e00000081879f0 */ /* 0x000fe20008000818 */
        /* <DEDUP_REMOVED lines=14> */
[----:B------:R-:W-:Y:S01]  /*1b70*/  BPT.TRAP 0x1 ;  /* 0x000000040000795c */ /* 0x000fe20000300000 */
.L_x_28:
[----:B------:R-:W-:-:S13]  /*1b80*/  ISETP.NE.AND P1, PT, R22, RZ, PT ;  /* 0x000000ff1600720c */ /* 0x000fda0003f25270 */
[----:B01----:R-:W-:-:S05]  /*1b90*/  @P1 IMAD R4, R3, 0x8, R6 ;  /* 0x0000000803041824 */ /* 0x003fca00078e0206 */
[----:B------:R-:W-:-:S04]  /*1ba0*/  @P1 IADD3 R5, R4, 0x48, RZ ;  /* 0x0000004804051810 */ /* 0x000fc80007ffe0ff */
[----:B------:R-:W-:-:S04]  /*1bb0*/  @P1 PRMT R5, R152, 0x654, R5 ;  /* 0x0000065498051816 */ /* 0x000fc80000000005 */
[----:B------:R0:W-:Y:S01]  /*1bc0*/  @P1 SYNCS.ARRIVE.TRANS64.RED.A1T0 RZ, [R5+URZ], RZ ;  /* 0x000000ff05ff19a7 */ /* 0x0001e2000810043f */
[----:B------:R-:W-:-:S13]  /*1bd0*/  ISETP.GT.U32.AND P1, PT, R19, 0x1, PT ;  /* 0x000000011300780c */ /* 0x000fda0003f24070 */
[----:B0-----:R-:W-:Y:S05]  /*1be0*/  @P1 BRA `(.L_x_29) ;  /* 0x0000000000041947 */ /* 0x001fea0003800000 */
[----:B------:R-:W-:Y:S01]  /*1bf0*/  BPT.TRAP 0x1 ;  /* 0x000000040000795c */ /* 0x000fe20000300000 */
.L_x_29:
[----:B------:R-:W-:Y:S01]  /*1c00*/  UIADD3 UR6, UR6, 0x1, URZ ;  /* 0x0000000106067890 */ /* 0x000fe2000fffe03f */
[C---:B------:R-:W-:Y:S01]  /*1c10*/  ISETP.GT.AND P2, PT, R0.reuse, 0x1, PT ;  /* 0x000000010000780c */ /* 0x040fe20003f44270 */
[----:B------:R-:W-:Y:S02]  /*1c20*/  VIADD R3, R3, 0x1 ;  /* 0x0000000103037836 */ /* 0x000fe40000000000 */
[----:B------:R-:W-:Y:S01]  /*1c30*/  UISETP.NE.AND UP0, UPT, UR6, 0x9, UPT ;  /* 0x000000090600788c */ /* 0x000fe2000bf05270 */
[----:B------:R-:W-:Y:S02]  /*1c40*/  VIADD R0, R0, 0xffffffff ;  /* 0xffffffff00007836 */ /* 0x000fe40000000000 */
[C---:B------:R-:W-:Y:S01]  /*1c50*/  ISETP.NE.AND P1, PT, R3.reuse, 0x9, PT ;  /* 0x000000090300780c */ /* 0x040fe20003f25270 */
[----:B------:R-:W-:Y:S02]  /*1c60*/  USEL UR7, URZ, 0x1, UP0 ;  /* 0x000000013f077887 */ /* 0x000fe40008000000 */
[----:B------:R-:W-:Y:S01]  /*1c70*/  USEL UR6, UR6, URZ, UP0 ;  /* 0x0000003f06067287 */ /* 0x000fe20008000000 */
[----:B------:R-:W-:-:S03]  /*1c80*/  SEL R3, R3, RZ, P1 ;  /* 0x000000ff03037207 */ /* 0x000fc60000800000 */
[----:B------:R-:W-:Y:S01]  /*1c90*/  LOP3.LUT R7, R7, UR7, RZ, 0x3c, !PT ;  /* 0x0000000707077c12 */ /* 0x000fe2000f8e3cff */
[----:B------:R-:W-:Y:S07]  /*1ca0*/  @P2 BRA `(.L_x_30) ;  /* 0xfffffffc00082947 */ /* 0x000fee000383ffff */
.L_x_23:
[----:B------:R-:W3:Y:S02]  /*1cb0*/  LDC R0, c[0x0][0x28c] ;  /* 0x0000a300ff007b82 */ /* 0x000ee40000000800 */
[----:B---3--:R-:W-:-:S13]  /*1cc0*/  ISETP.GE.AND P1, PT, R0, 0x1, PT ;  /* 0x000000010000780c */ /* 0x008fda0003f26270 */
[----:B------:R-:W-:Y:S05]  /*1cd0*/  @!P1 BRA `(.L_x_31) ;  /* 0x0000000000509947 */ /* 0x000fea0003800000 */
[----:B------:R-:W-:Y:S05]  /*1ce0*/  @!P0 BRA `(.L_x_32) ;  /* 0x0000000000048947 */ /* 0x000fea0003800000 */
[----:B------:R-:W-:Y:S01]  /*1cf0*/  BPT.TRAP 0x1 ;  /* 0x000000040000795c */ /* 0x000fe20000300000 */
.L_x_32:
[----:B------:R-:W-:Y:S01]  /*1d00*/  ISETP.NE.AND P0, PT, R22, RZ, PT ;  /* 0x000000ff1600720c */ /* 0x000fe20003f05270 */
[----:B------:R-:W-:Y:S01]  /*1d10*/  BSSY B0, `(.L_x_33) ;  /* 0x000000e000007945 */ /* 0x000fe20003800000 */
[----:B------:R-:W-:-:S11]  /*1d20*/  ISETP.GT.U32.AND P1, PT, R19, 0x1, PT ;  /* 0x000000011300780c */ /* 0x000fd60003f24070 */
[----:B------:R-:W-:Y:S05]  /*1d30*/  @!P0 BRA `(.L_x_34) ;  /* 0x00000000002c8947 */ /* 0x000fea0003800000 */
[----:B------:R-:W-:-:S04]  /*1d40*/  UISETP.LT.AND UP0, UPT, UR40, 0x1, UPT ;  /* 0x000000012800788c */ /* 0x000fc8000bf01270 */
[----:B------:R-:W-:-:S04]  /*1d50*/  USEL UR6, UR40, 0x1, UP0 ;  /* 0x0000000128067887 */ /* 0x000fc80008000000 */
[----:B------:R-:W-:-:S04]  /*1d60*/  UIADD3 UR6, UR39, UR40, -UR6 ;  /* 0x0000002827067290 */ /* 0x000fc8000fffe806 */
[----:B------:R-:W-:-:S04]  /*1d70*/  UIMAD.WIDE.U32 UR4, UR6, 0x38e38e39, URZ ;  /* 0x38e38e39060478a5 */ /* 0x000fc8000f8e003f */
[----:B------:R-:W-:-:S04]  /*1d80*/  USHF.R.U32.HI UR4, URZ, 0x1, UR5 ;  /* 0x000000013f047899 */ /* 0x000fc80008011605 */
[----:B------:R-:W-:-:S06]  /*1d90*/  UIMAD UR6, UR4, -0x9, UR6 ;  /* 0xfffffff7040678a4 */ /* 0x000fcc000f8e0206 */
[----:B------:R-:W-:-:S04]  /*1da0*/  IMAD.U32 R3, RZ, RZ, UR6 ;  /* 0x00000006ff037e24 */ /* 0x000fc8000f8e00ff */
[----:B------:R-:W-:-:S04]  /*1db0*/  IMAD R0, R3, 0x8, R6 ;  /* 0x0000000803007824 */ /* 0x000fc800078e0206 */
[----:B------:R-:W-:-:S05]  /*1dc0*/  VIADD R3, R0, 0x48 ;  /* 0x0000004800037836 */ /* 0x000fca0000000000 */
[----:B------:R-:W-:-:S04]  /*1dd0*/  PRMT R3, R152, 0x654, R3 ;  /* 0x0000065498037816 */ /* 0x000fc80000000003 */
[----:B------:R3:W-:Y:S03]  /*1de0*/  SYNCS.ARRIVE.TRANS64.RED.A1T0 RZ, [R3+URZ], RZ ;  /* 0x000000ff03ff79a7 */ /* 0x0007e6000810043f */
.L_x_34:
[----:B------:R-:W-:Y:S05]  /*1df0*/  BSYNC B0 ;  /* 0x0000000000007941 */ /* 0x000fea0003800000 */
.L_x_33:
[----:B------:R-:W-:Y:S05]  /*1e00*/  @P1 BRA `(.L_x_31) ;  /* 0x0000000000041947 */ /* 0x000fea0003800000 */
[----:B------:R-:W-:Y:S01]  /*1e10*/  BPT.TRAP 0x1 ;  /* 0x000000040000795c */ /* 0x000fe20000300000 */
.L_x_31:
[----:B------:R-:W4:Y:S01]  /*1e20*/  LDC R6, c[0x0][0x288] ;  /* 0x0000a200ff067b82 */ /* 0x000f220000000800 */
[--C-:B------:R-:W-:Y:S01]  /*1e30*/  SHF.R.U32.HI R0, RZ, 0x2, R18.reuse ;  /* 0x00000002ff007819 */ /* 0x100fe20000011612 */
[----:B------:R-:W-:Y:S01]  /*1e40*/  IMAD.SHL.U32 R13, R154, 0x80, RZ ;  /* 0x000000809a0d7824 */ /* 0x000fe200078e00ff */
[----:B01----:R-:W-:Y:S01]  /*1e50*/  SHF.R.U32.HI R5, RZ, 0x7, R18 ;  /* 0x00000007ff057819 */ /* 0x003fe20000011612 */
[----:B------:R-:W-:Y:S01]  /*1e60*/  UIADD3 UR39, UR40, UR39, URZ ;  /* 0x0000002728277290 */ /* 0x000fe2000fffe03f */
[----:B------:R-:W-:Y:S01]  /*1e70*/  LOP3.LUT R4, R18, 0x60, RZ, 0xc0, !PT ;  /* 0x0000006012047812 */ /* 0x000fe200078ec0ff */
[----:B------:R-:W-:Y:S01]  /*1e80*/  ULDC UR7, c[0x0][0x284] ;  /* 0x0000a10000077ab9 */ /* 0x000fe20000000800 */
[----:B---3--:R-:W-:Y:S01]  /*1e90*/  LOP3.LUT R3, R0, 0x7, RZ, 0xc0, !PT ;  /* 0x0000000700037812 */ /* 0x008fe200078ec0ff */
[----:B------:R-:W-:Y:S01]  /*1ea0*/  UISETP.GT.U32.AND UP0, UPT, UR39, 0x8, UPT ;  /* 0x000000082700788c */ /* 0x000fe2000bf04070 */
[----:B------:R-:W-:Y:S01]  /*1eb0*/  LOP3.LUT R0, R5, 0x1, RZ, 0xc0, !PT ;  /* 0x0000000105007812 */ /* 0x000fe200078ec0ff */
[----:B------:R-:W-:Y:S01]  /*1ec0*/  UISETP.GE.U32.AND UP1, UPT, UR40, 0x9, UPT ;  /* 0x000000092800788c */ /* 0x000fe2000bf26070 */
[----:B------:R-:W-:Y:S01]  /*1ed0*/  SHF.R.U32.HI R10, RZ, 0x1, R4 ;  /* 0x00000001ff0a7819 */ /* 0x000fe20000011604 */
[----:B------:R-:W-:Y:S01]  /*1ee0*/  UISETP.LT.U32.AND UP0, UPT, UR40, 0x9, UP0 ;  /* 0x000000092800788c */ /* 0x000fe20008701070 */
[----:B------:R-:W-:Y:S01]  /*1ef0*/  LOP3.LUT R4, R18, 0x3, RZ, 0xc0, !PT ;  /* 0x0000000312047812 */ /* 0x000fe200078ec0ff */
[----:B------:R-:W-:Y:S01]  /*1f00*/  IMAD.SHL.U32 R8, R0, 0x40, RZ ;  /* 0x0000004000087824 */ /* 0x000fe200078e00ff */
[----:B------:R-:W-:Y:S01]  /*1f10*/  IADD3 R5, RZ, -R10, -R3 ;  /* 0x8000000aff057210 */ /* 0x000fe20007ffe803 */
[----:B------:R-:W-:Y:S01]  /*1f20*/  ULDC.64 UR8, c[0x0][0x5d0] ;  /* 0x0001740000087ab9 */ /* 0x000fe20000000a00 */
[----:B------:R-:W-:Y:S01]  /*1f30*/  SHF.R.S32.HI R21, RZ, 0x1f, R23 ;  /* 0x0000001fff157819 */ /* 0x000fe20000011417 */
[----:B------:R-:W-:Y:S01]  /*1f40*/  UIMAD.WIDE.U32 UR4, UR39, 0x38e38e39, URZ ;  /* 0x38e38e39270478a5 */ /* 0x000fe2000f8e003f */
[----:B--2---:R-:W-:Y:S01]  /*1f50*/  LOP3.LUT R157, R8, 0x40, R3, 0xe2, !PT ;  /* 0x00000040089d7812 */ /* 0x004fe200078ee203 */
[----:B------:R-:W-:Y:S01]  /*1f60*/  IMAD R3, R0, -0x40, R5 ;  /* 0xffffffc000037824 */ /* 0x000fe200078e0205 */
[----:B------:R-:W-:Y:S01]  /*1f70*/  USEL UR6, URZ, 0x1, !UP0 ;  /* 0x000000013f067887 */ /* 0x000fe2000c000000 */
[----:B------:R-:W-:Y:S01]  /*1f80*/  IMAD.SHL.U32 R0, R153, 0x100, RZ ;  /* 0x0000010099007824 */ /* 0x000fe200078e00ff */
[----:B------:R-:W-:Y:S01]  /*1f90*/  USHF.R.U32.HI UR4, URZ, 0x1, UR5 ;  /* 0x000000013f047899 */ /* 0x000fe20008011605 */
[----:B----4-:R-:W-:Y:S01]  /*1fa0*/  IMAD R12, R4, -0x2, R6 ;  /* 0xfffffffe040c7824 */ /* 0x010fe200078e0206 */
[----:B------:R-:W-:Y:S01]  /*1fb0*/  ISETP.GE.AND P0, PT, R13, R6, PT ;  /* 0x000000060d00720c */ /* 0x000fe20003f06270 */
[----:B------:R-:W-:Y:S01]  /*1fc0*/  IMAD.SHL.U32 R6, R18, 0x2, RZ ;  /* 0x0000000212067824 */ /* 0x000fe200078e00ff */
[----:B------:R-:W-:Y:S01]  /*1fd0*/  ULOP3.LUT UR38, UR38, UR6, URZ, 0x3c, !UPT ;  /* 0x0000000626267292 */ /* 0x000fe2000f8e3c3f */
[----:B------:R-:W-:Y:S01]  /*1fe0*/  IMAD R4, R21, UR8, RZ ;  /* 0x0000000815047c24 */ /* 0x000fe2000f8e02ff */
[C---:B------:R-:W-:Y:S01]  /*1ff0*/  ISETP.GE.OR P0, PT, R0.reuse, UR7, P0 ;  /* 0x0000000700007c0c */ /* 0x040fe20008706670 */
[----:B------:R-:W-:Y:S01]  /*2000*/  IMAD.WIDE R8, R153, 0x100, RZ ;  /* 0x0000010099087825 */ /* 0x000fe200078e02ff */
[----:B------:R-:W-:Y:S01]  /*2010*/  LOP3.LUT R6, R13, 0x6, R6, 0xf8, !PT ;  /* 0x000000060d067812 */ /* 0x000fe200078ef806 */
[----:B------:R-:W-:Y:S01]  /*2020*/  UIMAD UR39, UR4, -0x9, UR39 ;  /* 0xfffffff7042778a4 */ /* 0x000fe2000f8e0227 */
[----:B------:R-:W-:Y:S01]  /*2030*/  IADD3 R3, -R0, UR7, R3 ;  /* 0x0000000700037c10 */ /* 0x000fe2000fffe103 */
[----:B------:R-:W-:Y:S01]  /*2040*/  IMAD R11, R23, UR9, R4 ;  /* 0x00000009170b7c24 */ /* 0x000fe2000f8e0204 */
[----:B------:R-:W-:Y:S01]  /*2050*/  SHF.R.S32.HI R7, RZ, 0x1f, R6 ;  /* 0x0000001fff077819 */ /* 0x000fe20000011406 */
[----:B------:R-:W-:Y:S01]  /*2060*/  @UP1 ULOP3.LUT UR38, UR38, 0x1, UR4, 0x78, !UPT ;  /* 0x0000000126261892 */ /* 0x000fe2000f8e7804 */
[----:B------:R-:W-:Y:S01]  /*2070*/  LOP3.LUT R157, R8, R157, R10, 0xfe, !PT ;  /* 0x0000009d089d7212 */ /* 0x000fe200078efe0a */
[----:B------:R-:W-:-:S02]  /*2080*/  IMAD.IADD R0, R12, 0x1, -R13 ;  /* 0x000000010c007824 */ /* 0x000fc400078e0a0d */
[----:B------:R-:W-:-:S04]  /*2090*/  IMAD.WIDE.U32 R4, R23, UR8, R6 ;  /* 0x0000000817047c25 */ /* 0x000fc8000f8e0006 */
[----:B------:R-:W-:Y:S01]  /*20a0*/  IMAD.MOV.U32 R153, RZ, RZ, -0x1 ;  /* 0xffffffffff997424 */ /* 0x000fe200078e00ff */
[----:B------:R-:W-:Y:S01]  /*20b0*/  IADD3 R11, R5, R11, RZ ;  /* 0x0000000b050b7210 */ /* 0x000fe20007ffe0ff */
[----:B------:R-:W-:Y:S01]  /*20c0*/  IMAD.MOV.U32 R10, RZ, RZ, R4 ;  /* 0x000000ffff0a7224 */ /* 0x000fe200078e0004 */
[----:B------:R-:W-:Y:S06]  /*20d0*/  @P0 BRA `(.L_x_35) ;  /* 0x0000008400680947 */ /* 0x000fec0003800000 */
[----:B------:R-:W0:Y:S01]  /*20e0*/  LDC.64 R4, c[0x0][0x5c8] ;  /* 0x00017200ff047b82 */ /* 0x000e220000000a00 */
[----:B-----5:R-:W-:Y:S01]  /*20f0*/  FSETP.NEU.AND P0, PT, R156, RZ, PT ;  /* 0x000000ff9c00720b */ /* 0x020fe20003f0d000 */
[----:B------:R-:W-:Y:S01]  /*2100*/  BSSY B0, `(.L_x_35) ;  /* 0x0000857000007945 */ /* 0x000fe20003800000 */
[----:B------:R-:W-:-:S04]  /*2110*/  ISETP.GT.AND P3, PT, R3, RZ, PT ;  /* 0x000000ff0300720c */ /* 0x000fc80003f64270 */
[----:B------:R-:W-:Y:S01]  /*2120*/  ISETP.GT.AND P1, PT, R0, RZ, P3 ;  /* 0x000000ff0000720c */ /* 0x000fe20001f24270 */
[-C--:B0-----:R-:W-:Y:S02]  /*2130*/  IMAD R12, R9, R4.reuse, RZ ;  /* 0x00000004090c7224 */ /* 0x081fe400078e02ff */
[----:B------:R-:W-:-:S04]  /*2140*/  IMAD.WIDE.U32 R168, R157, R4, R10 ;  /* 0x000000049da87225 */ /* 0x000fc800078e000a */
[----:B------:R-:W-:-:S04]  /*2150*/  IMAD R11, R157, R5, R12 ;  /* 0x000000059d0b7224 */ /* 0x000fc800078e020c */
[----:B------:R-:W-:Y:S01]  /*2160*/  IMAD.IADD R167, R169, 0x1, R11 ;  /* 0x00000001a9a77824 */ /* 0x000fe200078e020b */
[----:B------:R-:W-:Y:S06]  /*2170*/  @!P0 BRA `(.L_x_36) ;  /* 0x0000006000088947 */ /* 0x000fec0003800000 */
[----:B------:R-:W0:Y:S01]  /*2180*/  LDC.64 R12, c[0x0][0x5b8] ;  /* 0x00016e00ff0c7b82 */ /* 0x000e220000000a00 */
[----:B------:R-:W-:-:S07]  /*2190*/  ULDC.64 UR4, c[0x0][0x5c0] ;  /* 0x0001700000047ab9 */ /* 0x000fce0000000a00 */
[----:B------:R-:W1:Y:S08]  /*21a0*/  LDC.64 R14, c[0x0][0x5b0] ;  /* 0x00016c00ff0e7b82 */ /* 0x000e700000000a00 */
[----:B------:R-:W2:Y:S01]  /*21b0*/  LDC.64 R10, c[0x0][0x5a8] ;  /* 0x00016a00ff0a7b82 */ /* 0x000ea20000000a00 */
[----:B0-----:R-:W-:-:S04]  /*21c0*/  IMAD R20, R21, R12, RZ ;  /* 0x0000000c15147224 */ /* 0x001fc800078e02ff */
[C---:B------:R-:W-:Y:S02]  /*21d0*/  IMAD R13, R23.reuse, R13, R20 ;  /* 0x0000000d170d7224 */ /* 0x040fe400078e0214 */
[----:B------:R-:W-:-:S04]  /*21e0*/  IMAD.WIDE.U32 R20, R23, R12, R6 ;  /* 0x0000000c17147225 */ /* 0x000fc800078e0006 */
[-C--:B-1----:R-:W-:Y:S02]  /*21f0*/  IMAD R154, R9, R14.reuse, RZ ;  /* 0x0000000e099a7224 */ /* 0x082fe400078e02ff */
[----:B------:R-:W-:Y:S02]  /*2200*/  IMAD.IADD R159, R21, 0x1, R13 ;  /* 0x00000001159f7824 */ /* 0x000fe400078e020d */
[----:B------:R-:W-:Y:S02]  /*2210*/  IMAD.MOV.U32 R158, RZ, RZ, R20 ;  /* 0x000000ffff9e7224 */ /* 0x000fe400078e0014 */
[C---:B------:R-:W-:Y:S02]  /*2220*/  IMAD R169, R157.reuse, R15, R154 ;  /* 0x0000000f9da97224 */ /* 0x040fe400078e029a */
[----:B------:R-:W-:-:S04]  /*2230*/  IMAD.WIDE.U32 R160, R157, R14, R158 ;  /* 0x0000000e9da07225 */ /* 0x000fc800078e009e */
[----:B------:R-:W-:Y:S01]  /*2240*/  IMAD.IADD R154, R161, 0x1, R169 ;  /* 0x00000001a19a7824 */ /* 0x000fe200078e02a9 */
[----:B--2---:R-:W-:-:S04]  /*2250*/  LEA R162, P0, R160, R10, 0x1 ;  /* 0x0000000aa0a27211 */ /* 0x004fc800078008ff */
[----:B------:R-:W-:-:S05]  /*2260*/  LEA.HI.X R163, R160, R11, R154, 0x1, P0 ;  /* 0x0000000ba0a37211 */ /* 0x000fca00000f0c9a */
[----:B------:R-:W2:Y:S01]  /*2270*/  @P1 LDG.E.LTC128B.U16 R154, desc[UR36][R162.64] ;  /* 0x00000024a29a1981 */ /* 0x000ea2000c1e1520 */
[----:B------:R-:W-:Y:S01]  /*2280*/  IMAD.WIDE.U32 R164, R157, R14, R6 ;  /* 0x0000000e9da47225 */ /* 0x000fe200078e0006 */
[----:B------:R-:W-:Y:S01]  /*2290*/  ISETP.GT.AND P2, PT, R0, 0x1, P3 ;  /* 0x000000010000780c */ /* 0x000fe20001f44270 */
[----:B------:R-:W-:Y:S01]  /*22a0*/  BSSY B1, `(.L_x_37) ;  /* 0x0000012000017945 */ /* 0x000fe20003800000 */
[----:B------:R-:W-:Y:S01]  /*22b0*/  LEA R160, P0, R168, UR4, 0x1 ;  /* 0x00000004a8a07c11 */ /* 0x000fe2000f8008ff */
[----:B------:R-:W-:Y:S02]  /*22c0*/  IMAD.IADD R165, R169, 0x1, R165 ;  /* 0x00000001a9a57824 */ /* 0x000fe400078e02a5 */
[----:B------:R-:W-:-:S04]  /*22d0*/  IMAD.WIDE.U32 R164, R23, R12, R164 ;  /* 0x0000000c17a47225 */ /* 0x000fc800078e00a4 */
[----:B--2---:R-:W-:-:S05]  /*22e0*/  HADD2.F32 R161, -RZ, R154.H0_H0 ;  /* 0x2000009affa17230 */ /* 0x004fca0000004100 */
[----:B------:R-:W-:-:S04]  /*22f0*/  FMUL R161, R161, R156 ;  /* 0x0000009ca1a17220 */ /* 0x000fc80000400000 */
[----:B------:R-:W-:Y:S01]  /*2300*/  FFMA R161, R88, R155, R161 ;  /* 0x0000009b58a17223 */ /* 0x000fe200000000a1 */
[----:B------:R-:W-:-:S04]  /*2310*/  IMAD.IADD R88, R13, 0x1, R165 ;  /* 0x000000010d587824 */ /* 0x000fc800078e02a5 */
[----:B------:R-:W-:Y:S02]  /*2320*/  F2FP.F16.F32.PACK_AB R163, RZ, R161 ;  /* 0x000000a1ffa3723e */ /* 0x000fe400000000ff */
[----:B------:R-:W-:Y:S02]  /*2330*/  LEA.HI.X R161, R168, UR5, R167, 0x1, P0 ;  /* 0x00000005a8a17c11 */ /* 0x000fe400080f0ca7 */
[----:B------:R-:W-:Y:S02]  /*2340*/  PRMT R165, R163, 0x7610, R165 ;  /* 0x00007610a3a57816 */ /* 0x000fe400000000a5 */
[----:B------:R-:W-:-:S03]  /*2350*/  LEA R162, P0, R164, R10, 0x1 ;  /* 0x0000000aa4a27211 */ /* 0x000fc600078008ff */
[----:B------:R0:W-:Y:S01]  /*2360*/  @P1 STG.E.U16 desc[UR36][R160.64], R165 ;  /* 0x000000a5a0001986 */ /* 0x0001e2000c101524 */
[----:B------:R-:W-:Y:S02]  /*2370*/  LEA.HI.X R163, R164, R11, R88, 0x1, P0 ;  /* 0x0000000ba4a37211 */ /* 0x000fe400000f0c58 */
[C---:B------:R-:W-:Y:S02]  /*2380*/  SHF.L.U32 R164, R14.reuse, 0x3, RZ ;  /* 0x000000030ea47819 */ /* 0x040fe400000006ff */
[----:B0-----:R-:W-:Y:S01]  /*2390*/  SHF.L.U64.HI R165, R14, 0x3, R15 ;  /* 0x000000030ea57819 */ /* 0x001fe2000001020f */
[----:B------:R-:W-:Y:S06]  /*23a0*/  @!P2 BRA `(.L_x_38) ;  /* 0x000000000004a947 */ /* 0x000fec0003800000 */
[----:B------:R0:W5:Y:S02]  /*23b0*/  LDG.E.LTC128B.U16 R154, desc[UR36][R162.64+0x2] ;  /* 0x00000224a29a7981 */ /* 0x000164000c1e1520 */
.L_x_38:
[----:B------:R-:W-:Y:S05]  /*23c0*/  BSYNC B1 ;  /* 0x0000000000017941 */ /* 0x000fea0003800000 */
.L_x_37:
[----:B-----5:R-:W-:Y:S01]  /*23d0*/  HADD2.F32 R167, -RZ, R154.H0_H0 ;  /* 0x2000009affa77230 */ /* 0x020fe20000004100 */
[----:B------:R-:W-:Y:S01]  /*23e0*/  ISETP.GT.AND P0, PT, R3, 0x8, PT ;  /* 0x000000080300780c */ /* 0x000fe20003f04270 */
[----:B------:R-:W-:-:S04]  /*23f0*/  IMAD.WIDE.U32 R172, R157, R14, R164 ;  /* 0x0000000e9dac7225 */ /* 0x000fc800078e00a4 */
[----:B------:R-:W-:Y:S01]  /*2400*/  FMUL R88, R167, R156 ;  /* 0x0000009ca7587220 */ /* 0x000fe20000400000 */
[----:B------:R-:W-:Y:S01]  /*2410*/  IMAD.IADD R171, R169, 0x1, R173 ;  /* 0x00000001a9ab7824 */ /* 0x000fe200078e02ad */
[----:B------:R-:W-:Y:S02]  /*2420*/  IADD3 R167, P4, R20, R172, RZ ;  /* 0x000000ac14a77210 */ /* 0x000fe40007f9e0ff */
[----:B------:R-:W-:Y:S01]  /*2430*/  FFMA R89, R89, R155, R88 ;  /* 0x0000009b59597223 */ /* 0x000fe20000000058 */
[----:B------:R-:W-:Y:S02]  /*2440*/  ISETP.GT.AND P1, PT, R0, RZ, P0 ;  /* 0x000000ff0000720c */ /* 0x000fe40000724270 */
[----:B------:R-:W-:Y:S01]  /*2450*/  IMAD.X R168, R171, 0x1, R159, P4 ;  /* 0x00000001aba87824 */ /* 0x000fe200020e069f */
[----:B------:R-:W-:Y:S02]  /*2460*/  LEA R88, P4, R167, R10, 0x1 ;  /* 0x0000000aa7587211 */ /* 0x000fe400078808ff */
[----:B------:R-:W-:-:S02]  /*2470*/  F2FP.F16.F32.PACK_AB R169, RZ, R89 ;  /* 0x00000059ffa9723e */ /* 0x000fc400000000ff */
[--C-:B------:R-:W-:Y:S02]  /*2480*/  LEA.HI.X R89, R167, R11, R168.reuse, 0x1, P4 ;  /* 0x0000000ba7597211 */ /* 0x100fe400020f0ca8 */
[----:B------:R-:W-:-:S05]  /*2490*/  PRMT R168, R169, 0x7610, R168 ;  /* 0x00007610a9a87816 */ /* 0x000fca00000000a8 */
[----:B------:R1:W-:Y:S04]  /*24a0*/  @P2 STG.E.U16 desc[UR36][R160.64+0x2], R168 ;  /* 0x000002a8a0002986 */ /* 0x0003e8000c101524 */
[----:B------:R2:W3:Y:S01]  /*24b0*/  @P1 LDG.E.LTC128B.U16 R154, desc[UR36][R88.64] ;  /* 0x00000024589a1981 */ /* 0x0004e2000c1e1520 */
[----:B------:R-:W-:Y:S01]  /*24c0*/  IMAD.SHL.U32 R167, R4, 0x10, RZ ;  /* 0x0000001004a77824 */ /* 0x000fe200078e00ff */
[----:B------:R-:W-:Y:S01]  /*24d0*/  IADD3 R172, P2, R6, R172, RZ ;  /* 0x000000ac06ac7210 */ /* 0x000fe20007f5e0ff */
[----:B------:R-:W-:Y:S03]  /*24e0*/  BSSY B1, `(.L_x_39) ;  /* 0x0000011000017945 */ /* 0x000fe60003800000 */
[----:B------:R-:W-:Y:S01]  /*24f0*/  IADD3 R170, P4, R167, R160, RZ ;  /* 0x000000a0a7aa7210 */ /* 0x000fe20007f9e0ff */
[----:B------:R-:W-:Y:S01]  /*2500*/  IMAD.X R173, R7, 0x1, R171, P2 ;  /* 0x0000000107ad7824 */ /* 0x000fe200010e06ab */
[----:B------:R-:W-:Y:S01]  /*2510*/  ISETP.GT.AND P2, PT, R0, 0x1, P0 ;  /* 0x000000010000780c */ /* 0x000fe20000744270 */
[----:B------:R-:W-:-:S04]  /*2520*/  IMAD.WIDE.U32 R172, R23, R12, R172 ;  /* 0x0000000c17ac7225 */ /* 0x000fc800078e00ac */
[----:B-1----:R-:W-:Y:S01]  /*2530*/  IMAD.IADD R168, R13, 0x1, R173 ;  /* 0x000000010da87824 */ /* 0x002fe200078e02ad */
[----:B--2---:R-:W-:-:S04]  /*2540*/  LEA R88, P5, R172, R10, 0x1 ;  /* 0x0000000aac587211 */ /* 0x004fc800078a08ff */
[----:B------:R-:W-:Y:S01]  /*2550*/  LEA.HI.X R89, R172, R11, R168, 0x1, P5 ;  /* 0x0000000bac597211 */ /* 0x000fe200028f0ca8 */
[----:B---3--:R-:W-:-:S05]  /*2560*/  HADD2.F32 R169, -RZ, R154.H0_H0 ;  /* 0x2000009affa97230 */ /* 0x008fca0000004100 */
[----:B------:R-:W-:-:S04]  /*2570*/  FMUL R169, R169, R156 ;  /* 0x0000009ca9a97220 */ /* 0x000fc80000400000 */
[----:B------:R-:W-:Y:S01]  /*2580*/  FFMA R90, R90, R155, R169 ;  /* 0x0000009b5a5a7223 */ /* 0x000fe200000000a9 */
[----:B------:R-:W-:-:S04]  /*2590*/  SHF.L.U64.HI R169, R4, 0x4, R5 ;  /* 0x0000000404a97819 */ /* 0x000fc80000010205 */
[----:B------:R-:W-:Y:S01]  /*25a0*/  F2FP.F16.F32.PACK_AB R90, RZ, R90 ;  /* 0x0000005aff5a723e */ /* 0x000fe200000000ff */
[----:B------:R-:W-:-:S05]  /*25b0*/  IMAD.X R171, R169, 0x1, R161, P4 ;  /* 0x00000001a9ab7824 */ /* 0x000fca00020e06a1 */
[----:B------:R1:W-:Y:S01]  /*25c0*/  @P1 STG.E.U16 desc[UR36][R170.64], R90 ;  /* 0x0000005aaa001986 */ /* 0x0003e2000c101524 */
[----:B------:R-:W-:Y:S05]  /*25d0*/  @!P2 BRA `(.L_x_40) ;  /* 0x000000000004a947 */ /* 0x000fea0003800000 */
[----:B------:R2:W5:Y:S02]  /*25e0*/  LDG.E.LTC128B.U16 R154, desc[UR36][R88.64+0x2] ;  /* 0x00000224589a7981 */ /* 0x000564000c1e1520 */
.L_x_40:
[----:B------:R-:W-:Y:S05]  /*25f0*/  BSYNC B1 ;  /* 0x0000000000017941 */ /* 0x000fea0003800000 */
.L_x_39:
[----:B-----5:R-:W-:Y:S01]  /*2600*/  HADD2.F32 R173, -RZ, R154.H0_H0 ;  /* 0x2000009affad7230 */ /* 0x020fe20000004100 */
[----:B------:R-:W-:Y:S01]  /*2610*/  ISETP.GT.AND P1, PT, R0, 0x8, P3 ;  /* 0x000000080000780c */ /* 0x000fe20001f24270 */
[----:B------:R-:W-:Y:S03]  /*2620*/  BSSY B1, `(.L_x_41) ;  /* 0x000000a000017945 */ /* 0x000fe60003800000 */
[----:B-1----:R-:W-:-:S04]  /*2630*/  FMUL R90, R173, R156 ;  /* 0x0000009cad5a7220 */ /* 0x002fc80000400000 */
[----:B------:R-:W-:Y:S01]  /*2640*/  FFMA R90, R91, R155, R90 ;  /* 0x0000009b5b5a7223 */ /* 0x000fe2000000005a */
[----:B------:R-:W-:-:S04]  /*2650*/  @P2 IMAD.MOV.U32 R91, RZ, RZ, R171 ;  /* 0x000000ffff5b2224 */ /* 0x000fc800078e00ab */
[----:B------:R-:W-:-:S04]  /*2660*/  F2FP.F16.F32.PACK_AB R90, RZ, R90 ;  /* 0x0000005aff5a723e */ /* 0x000fc800000000ff */
[----:B------:R-:W-:Y:S01]  /*2670*/  PRMT R168, R90, 0x7610, R168 ;  /* 0x000076105aa87816 */ /* 0x000fe200000000a8 */
[----:B------:R-:W-:-:S05]  /*2680*/  @P2 IMAD.MOV.U32 R90, RZ, RZ, R170 ;  /* 0x000000ffff5a2224 */ /* 0x000fca00078e00aa */
[----:B------:R1:W-:Y:S01]  /*2690*/  @P2 STG.E.U16 desc[UR36][R90.64+0x2], R168 ;  /* 0x000002a85a002986 */ /* 0x0003e2000c101524 */
[----:B------:R-:W-:Y:S05]  /*26a0*/  @!P1 BRA `(.L_x_42) ;  /* 0x0000000000049947 */ /* 0x000fea0003800000 */
[----:B------:R3:W5:Y:S02]  /*26b0*/  LDG.E.LTC128B.U16 R154, desc[UR36][R162.64+0x10] ;  /* 0x00001024a29a7981 */ /* 0x000764000c1e1520 */
.L_x_42:
[----:B------:R-:W-:Y:S05]  /*26c0*/  BSYNC B1 ;  /* 0x0000000000017941 */ /* 0x000fea0003800000 */
.L_x_41:
[----:B-1---5:R-:W-:Y:S01]  /*26d0*/  HADD2.F32 R91, -RZ, R154.H0_H0 ;  /* 0x2000009aff5b7230 */ /* 0x022fe20000004100 */
[----:B------:R-:W-:Y:S01]  /*26e0*/  ISETP.GT.AND P2, PT, R0, 0x9, P3 ;  /* 0x000000090000780c */ /* 0x000fe20001f44270 */
[----:B------:R-:W-:Y:S01]  /*26f0*/  @P1 IMAD.MOV.U32 R90, RZ, RZ, R160 ;  /* 0x000000ffff5a1224 */ /* 0x000fe200078e00a0 */
[----:B------:R-:W-:Y:S02]  /*2700*/  BSSY B1, `(.L_x_43) ;  /* 0x0000009000017945 */ /* 0x000fe40003800000 */
[----:B------:R-:W-:-:S04]  /*2710*/  FMUL R91, R91, R156 ;  /* 0x0000009c5b5b7220 */ /* 0x000fc80000400000 */
[----:B------:R-:W-:-:S05]  /*2720*/  FFMA R91, R92, R155, R91 ;  /* 0x0000009b5c5b7223 */ /* 0x000fca000000005b */
[----:B------:R-:W-:-:S04]  /*2730*/  F2FP.F16.F32.PACK_AB R91, RZ, R91 ;  /* 0x0000005bff5b723e */ /* 0x000fc800000000ff */
[----:B------:R-:W-:Y:S02]  /*2740*/  PRMT R92, R91, 0x7610, R92 ;  /* 0x000076105b5c7816 */ /* 0x000fe4000000005c */
[----:B------:R-:W-:-:S05]  /*2750*/  @P1 MOV R91, R161 ;  /* 0x000000a1005b1202 */ /* 0x000fca0000000f00 */
[----:B------:R1:W-:Y:S01]  /*2760*/  @P1 STG.E.U16 desc[UR36][R90.64+0x10], R92 ;  /* 0x0000105c5a001986 */ /* 0x0003e2000c101524 */
[----:B------:R-:W-:Y:S05]  /*2770*/  @!P2 BRA `(.L_x_44) ;  /* 0x000000000004a947 */ /* 0x000fea0003800000 */
[----:B------:R4:W5:Y:S02]  /*2780*/  LDG.E.LTC128B.U16 R154, desc[UR36][R162.64+0x12] ;  /* 0x00001224a29a7981 */ /* 0x000964000c1e1520 */
.L_x_44:
[----:B------:R-:W-:Y:S05]  /*2790*/  BSYNC B1 ;  /* 0x0000000000017941 */ /* 0x000fea0003800000 */
.L_x_43:
[----:B-1---5:R-:W-:Y:S01]  /*27a0*/  HADD2.F32 R91, -RZ, R154.H0_H0 ;  /* 0x2000009aff5b7230 */ /* 0x022fe20000004100 */
[----:B------:R-:W-:Y:S01]  /*27b0*/  ISETP.GT.AND P1, PT, R0, 0x8, P0 ;  /* 0x000000080000780c */ /* 0x000fe20000724270 */
[----:B------:R-:W-:Y:S03]  /*27c0*/  BSSY B1, `(.L_x_45) ;  /* 0x000000a000017945 */ /* 0x000fe60003800000 */
[----:B------:R-:W-:Y:S01]  /*27d0*/  FMUL R90, R91, R156 ;  /* 0x0000009c5b5a7220 */ /* 0x000fe20000400000 */
[----:B------:R-:W-:-:S03]  /*27e0*/  @P2 IMAD.MOV.U32 R91, RZ, RZ, R161 ;  /* 0x000000ffff5b2224 */ /* 0x000fc600078e00a1 */
[----:B------:R-:W-:-:S05]  /*27f0*/  FFMA R90, R93, R155, R90 ;  /* 0x0000009b5d5a7223 */ /* 0x000fca000000005a */
[----:B------:R-:W-:-:S04]  /*2800*/  F2FP.F16.F32.PACK_AB R90, RZ, R90 ;  /* 0x0000005aff5a723e */ /* 0x000fc800000000ff */
[----:B------:R-:W-:Y:S01]  /*2810*/  PRMT R92, R90, 0x7610, R92 ;  /* 0x000076105a5c7816 */ /* 0x000fe2000000005c */
[----:B------:R-:W-:-:S05]  /*2820*/  @P2 IMAD.MOV.U32 R90, RZ, RZ, R160 ;  /* 0x000000ffff5a2224 */ /* 0x000fca00078e00a0 */
[----:B------:R1:W-:Y:S01]  /*2830*/  @P2 STG.E.U16 desc[UR36][R90.64+0x12], R92 ;  /* 0x0000125c5a002986 */ /* 0x0003e2000c101524 */
[----:B------:R-:W-:Y:S05]  /*2840*/  @!P1 BRA `(.L_x_46) ;  /* 0x0000000000049947 */ /* 0x000fea0003800000 */
[----:B------:R0:W5:Y:S02]  /*2850*/  LDG.E.LTC128B.U16 R154, desc[UR36][R88.64+0x10] ;  /* 0x00001024589a7981 */ /* 0x000164000c1e1520 */
.L_x_46:
[----:B------:R-:W-:Y:S05]  /*2860*/  BSYNC B1 ;  /* 0x0000000000017941 */ /* 0x000fea0003800000 */
.L_x_45:
[----:B-1---5:R-:W-:Y:S01]  /*2870*/  HADD2.F32 R91, -RZ, R154.H0_H0 ;  /* 0x2000009aff5b7230 */ /* 0x022fe20000004100 */
[----:B------:R-:W-:Y:S01]  /*2880*/  ISETP.GT.AND P2, PT, R0, 0x9, P0 ;  /* 0x000000090000780c */ /* 0x000fe20000744270 */
[----:B------:R-:W-:Y:S01]  /*2890*/  @P1 IMAD.MOV.U32 R90, RZ, RZ, R170 ;  /* 0x000000ffff5a1224 */ /* 0x000fe200078e00aa */
[----:B------:R-:W-:Y:S02]  /*28a0*/  BSSY B1, `(.L_x_47) ;  /* 0x0000009000017945 */ /* 0x000fe40003800000 */
[----:B------:R-:W-:-:S04]  /*28b0*/  FMUL R91, R91, R156 ;  /* 0x0000009c5b5b7220 */ /* 0x000fc80000400000 */
[----:B------:R-:W-:-:S05]  /*28c0*/  FFMA R91, R94, R155, R91 ;  /* 0x0000009b5e5b7223 */ /* 0x000fca000000005b */
[----:B------:R-:W-:-:S04]  /*28d0*/  F2FP.F16.F32.PACK_AB R91, RZ, R91 ;  /* 0x0000005bff5b723e */ /* 0x000fc800000000ff */
[----:B------:R-:W-:Y:S01]  /*28e0*/  PRMT R92, R91, 0x7610, R92 ;  /* 0x000076105b5c7816 */ /* 0x000fe2000000005c */
[----:B------:R-:W-:-:S05]  /*28f0*/  @P1 IMAD.MOV.U32 R91, RZ, RZ, R171 ;  /* 0x000000ffff5b1224 */ /* 0x000fca00078e00ab */
[----:B------:R1:W-:Y:S01]  /*2900*/  @P1 STG.E.U16 desc[UR36][R90.64+0x10], R92 ;  /* 0x0000105c5a001986 */ /* 0x0003e2000c101524 */
[----:B------:R-:W-:Y:S05]  /*2910*/  @!P2 BRA `(.L_x_48) ;  /* 0x000000000004a947 */ /* 0x000fea0003800000 */
[----:B------:R0:W5:Y:S02]  /*2920*/  LDG.E.LTC128B.U16 R154, desc[UR36][R88.64+0x12] ;  /* 0x00001224589a7981 */ /* 0x000164000c1e1520 */
.L_x_48:
[----:B------:R-:W-:Y:S05]  /*2930*/  BSYNC B1 ;  /* 0x0000000000017941 */ /* 0x000fea0003800000 */
.L_x_47:
        /* <DEDUP_REMOVED lines=12> */
.L_x_50:
[----:B------:R-:W-:Y:S05]  /*2a00*/  BSYNC B1 ;  /* 0x0000000000017941 */ /* 0x000fea0003800000 */
.L_x_49:
        /* <DEDUP_REMOVED lines=12> */
.L_x_52:
[----:B------:R-:W-:Y:S05]  /*2ad0*/  BSYNC B1 ;  /* 0x0000000000017941 */ /* 0x000fea0003800000 */
.L_x_51:
[----:B-1---5:R-:W-:Y:S01]  /*2ae0*/  HADD2.F32 R91, -RZ, R154.H0_H0 ;  /* 0x2000009aff5b7230 */ /* 0x022fe20000004100 */
[----:B------:R-:W-:Y:S01]  /*2af0*/  ISETP.GT.AND P1, PT, R0, 0x10, P0 ;  /* 0x000000100000780c */ /* 0x000fe20000724270 */
[----:B------:R-:W-:Y:S03]  /*2b00*/  BSSY B1, `(.L_x_53) ;  /* 0x000000a000017945 */ /* 0x000fe60003800000 */
[----:B------:R-:W-:Y:S01]  /*2b10*/  FMUL R90, R91, R156 ;  /* 0x0000009c5b5a7220 */ /* 0x000fe20000400000 */
[----:B------:R-:W-:-:S03]  /*2b20*/  @P2 MOV R91, R161 ;  /* 0x000000a1005b2202 */ /* 0x000fc60000000f00 */
[----:B------:R-:W-:-:S05]  /*2b30*/  FFMA R90, R97, R155, R90 ;  /* 0x0000009b615a7223 */ /* 0x000fca000000005a */
[----:B------:R-:W-:-:S04]  /*2b40*/  F2FP.F16.F32.PACK_AB R90, RZ, R90 ;  /* 0x0000005aff5a723e */ /* 0x000fc800000000ff */
[----:B------:R-:W-:Y:S01]  /*2b50*/  PRMT R92, R90, 0x7610, R92 ;  /* 0x000076105a5c7816 */ /* 0x000fe2000000005c */
[----:B------:R-:W-:-:S05]  /*2b60*/  @P2 IMAD.MOV.U32 R90, RZ, RZ, R160 ;  /* 0x000000ffff5a2224 */ /* 0x000fca00078e00a0 */
[----:B------:R1:W-:Y:S01]  /*2b70*/  @P2 STG.E.U16 desc[UR36][R90.64+0x22], R92 ;  /* 0x0000225c5a002986 */ /* 0x0003e2000c101524 */
[----:B------:R-:W-:Y:S05]  /*2b80*/  @!P1 BRA `(.L_x_54) ;  /* 0x0000000000049947 */ /* 0x000fea0003800000 */
[----:B------:R0:W5:Y:S02]  /*2b90*/  LDG.E.LTC128B.U16 R154, desc[UR36][R88.64+0x20] ;  /* 0x00002024589a7981 */ /* 0x000164000c1e1520 */
.L_x_54:
[----:B------:R-:W-:Y:S05]  /*2ba0*/  BSYNC B1 ;  /* 0x0000000000017941 */ /* 0x000fea0003800000 */
.L_x_53:
        /* <DEDUP_REMOVED lines=12> */
.L_x_56:
[----:B------:R-:W-:Y:S05]  /*2c70*/  BSYNC B1 ;  /* 0x0000000000017941 */ /* 0x000fea0003800000 */
.L_x_55:
        /* <DEDUP_REMOVED lines=12> */
.L_x_58:
[----:B------:R-:W-:Y:S05]  /*2d40*/  BSYNC B1 ;  /* 0x0000000000017941 */ /* 0x000fea0003800000 */
.L_x_57:
        /* <DEDUP_REMOVED lines=12> */
.L_x_60:
[----:B------:R-:W-:Y:S05]  /*2e10*/  BSYNC B1 ;  /* 0x0000000000017941 */ /* 0x000fea0003800000 */
.L_x_59:
        /* <DEDUP_REMOVED lines=12> */
.L_x_62:
[----:B------:R-:W-:Y:S05]  /*2ee0*/  BSYNC B1 ;  /* 0x0000000000017941 */ /* 0x000fea0003800000 */
.L_x_61:
        /* <DEDUP_REMOVED lines=12> */
.L_x_64:
[----:B------:R-:W-:Y:S05]  /*2fb0*/  BSYNC B1 ;  /* 0x0000000000017941 */ /* 0x000fea0003800000 */
.L_x_63:
        /* <DEDUP_REMOVED lines=12> */
.L_x_66:
[----:B------:R-:W-:Y:S05]  /*3080*/  BSYNC B1 ;  /* 0x0000000000017941 */ /* 0x000fea0003800000 */
.L_x_65:
        /* <DEDUP_REMOVED lines=12> */
.L_x_68:
[----:B------:R-:W-:Y:S05]  /*3150*/  BSYNC B1 ;  /* 0x0000000000017941 */ /* 0x000fea0003800000 */
.L_x_67:
        /* <DEDUP_REMOVED lines=12> */
.L_x_70:
[----:B------:R-:W-:Y:S05]  /*3220*/  BSYNC B1 ;  /* 0x0000000000017941 */ /* 0x000fea0003800000 */
.L_x_69:
        /* <DEDUP_REMOVED lines=12> */
.L_x_72:
[----:B------:R-:W-:Y:S05]  /*32f0*/  BSYNC B1 ;  /* 0x0000000000017941 */ /* 0x000fea0003800000 */
.L_x_71:
        /* <DEDUP_REMOVED lines=12> */
.L_x_74:
[----:B------:R-:W-:Y:S05]  /*33c0*/  BSYNC B1 ;  /* 0x0000000000017941 */ /* 0x000fea0003800000 */
.L_x_73:
        /* <DEDUP_REMOVED lines=12> */
.L_x_76:
[----:B------:R-:W-:Y:S05]  /*3490*/  BSYNC B1 ;  /* 0x0000000000017941 */ /* 0x000fea0003800000 */
.L_x_75:
        /* <DEDUP_REMOVED lines=12> */
.L_x_78:
[----:B------:R-:W-:Y:S05]  /*3560*/  BSYNC B1 ;  /* 0x0000000000017941 */ /* 0x000fea0003800000 */
.L_x_77:
        /* <DEDUP_REMOVED lines=12> */
.L_x_80:
[----:B------:R-:W-:Y:S05]  /*3630*/  BSYNC B1 ;  /* 0x0000000000017941 */ /* 0x000fea0003800000 */
.L_x_79:
        /* <DEDUP_REMOVED lines=12> */
.L_x_82:
[----:B------:R-:W-:Y:S05]  /*3700*/  BSYNC B1 ;  /* 0x0000000000017941 */ /* 0x000fea0003800000 */
.L_x_81:
        /* <DEDUP_REMOVED lines=12> */
.L_x_84:
[----:B------:R-:W-:Y:S05]  /*37d0*/  BSYNC B1 ;  /* 0x0000000000017941 */ /* 0x000fea0003800000 */
.L_x_83:
        /* <DEDUP_REMOVED lines=12> */
.L_x_86:
[----:B------:R-:W-:Y:S05]  /*38a0*/  BSYNC B1 ;  /* 0x0000000000017941 */ /* 0x000fea0003800000 */
.L_x_85:
        /* <DEDUP_REMOVED lines=12> */
.L_x_88:
[----:B------:R-:W-:Y:S05]  /*3970*/  BSYNC B1 ;  /* 0x0000000000017941 */ /* 0x000fea0003800000 */
.L_x_87:
        /* <DEDUP_REMOVED lines=12> */
.L_x_90:
[----:B------:R-:W-:Y:S05]  /*3a40*/  BSYNC B1 ;  /* 0x0000000000017941 */ /* 0x000fea0003800000 */
.L_x_89:
        /* <DEDUP_REMOVED lines=12> */
.L_x_92:
[----:B------:R-:W-:Y:S05]  /*3b10*/  BSYNC B1 ;  /* 0x0000000000017941 */ /* 0x000fea0003800000 */
.L_x_91:
        /* <DEDUP_REMOVED lines=12> */
.L_x_94:
[----:B------:R-:W-:Y:S05]  /*3be0*/  BSYNC B1 ;  /* 0x0000000000017941 */ /* 0x000fea0003800000 */
.L_x_93:
        /* <DEDUP_REMOVED lines=12> */
.L_x_96:
[----:B------:R-:W-:Y:S05]  /*3cb0*/  BSYNC B1 ;  /* 0x0000000000017941 */ /* 0x000fea0003800000 */
.L_x_95:
        /* <DEDUP_REMOVED lines=12> */
.L_x_98:
[----:B------:R-:W-:Y:S05]  /*3d80*/  BSYNC B1 ;  /* 0x0000000000017941 */ /* 0x000fea0003800000 */
.L_x_97:
        /* <DEDUP_REMOVED lines=12> */
.L_x_100:
[----:B------:R-:W-:Y:S05]  /*3e50*/  BSYNC B1 ;  /* 0x0000000000017941 */ /* 0x000fea0003800000 */
.L_x_99:
        /* <DEDUP_REMOVED lines=12> */
.L_x_102:
[----:B------:R-:W-:Y:S05]  /*3f20*/  BSYNC B1 ;  /* 0x0000000000017941 */ /* 0x000fea0003800000 */
.L_x_101:
        /* <DEDUP_REMOVED lines=12> */
.L_x_104:
[----:B------:R-:W-:Y:S05]  /*3ff0*/  BSYNC B1 ;  /* 0x0000000000017941 */ /* 0x000fea0003800000 */
.L_x_103:
        /* <DEDUP_REMOVED lines=12> */
.L_x_106:
[----:B------:R-:W-:Y:S05]  /*40c0*/  BSYNC B1 ;  /* 0x0000000000017941 */ /* 0x000fea0003800000 */
.L_x_105:
        /* <DEDUP_REMOVED lines=12> */
.L_x_108:
[----:B------:R-:W-:Y:S05]  /*4190*/  BSYNC B1 ;  /* 0x0000000000017941 */ /* 0x000fea0003800000 */
.L_x_107:
        /* <DEDUP_REMOVED lines=12> */
.L_x_110:
[----:B------:R-:W-:Y:S05]  /*4260*/  BSYNC B1 ;  /* 0x0000000000017941 */ /* 0x000fea0003800000 */
.L_x_109:
        /* <DEDUP_REMOVED lines=12> */
.L_x_112:
[----:B------:R-:W-:Y:S05]  /*4330*/  BSYNC B1 ;  /* 0x0000000000017941 */ /* 0x000fea0003800000 */
.L_x_111:
        /* <DEDUP_REMOVED lines=12> */
.L_x_114:
[----:B------:R-:W-:Y:S05]  /*4400*/  BSYNC B1 ;  /* 0x0000000000017941 */ /* 0x000fea0003800000 */
.L_x_113:
        /* <DEDUP_REMOVED lines=12> */
.L_x_116:
[----:B------:R-:W-:Y:S05]  /*44d0*/  BSYNC B1 ;  /* 0x0000000000017941 */ /* 0x000fea0003800000 */
.L_x_115:
        /* <DEDUP_REMOVED lines=12> */
.L_x_118:
[----:B------:R-:W-:Y:S05]  /*45a0*/  BSYNC B1 ;  /* 0x0000000000017941 */ /* 0x000fea0003800000 */
.L_x_117:
        /* <DEDUP_REMOVED lines=12> */
.L_x_120:
[----:B------:R-:W-:Y:S05]  /*4670*/  BSYNC B1 ;  /* 0x0000000000017941 */ /* 0x000fea0003800000 */
.L_x_119:
        /* <DEDUP_REMOVED lines=12> */
.L_x_122:
[----:B------:R-:W-:Y:S05]  /*4740*/  BSYNC B1 ;  /* 0x0000000000017941 */ /* 0x000fea0003800000 */
.L_x_121:
        /* <DEDUP_REMOVED lines=12> */
.L_x_124:
[----:B------:R-:W-:Y:S05]  /*4810*/  BSYNC B1 ;  /* 0x0000000000017941 */ /* 0x000fea0003800000 */
.L_x_123:
        /* <DEDUP_REMOVED lines=12> */
.L_x_126:
[----:B------:R-:W-:Y:S05]  /*48e0*/  BSYNC B1 ;  /* 0x0000000000017941 */ /* 0x000fea0003800000 */
.L_x_125:
        /* <DEDUP_REMOVED lines=12> */
.L_x_128:
[----:B------:R-:W-:Y:S05]  /*49b0*/  BSYNC B1 ;  /* 0x0000000000017941 */ /* 0x000fea0003800000 */
.L_x_127:
        /* <DEDUP_REMOVED lines=12> */
.L_x_130:
[----:B------:R-:W-:Y:S05]  /*4a80*/  BSYNC B1 ;  /* 0x0000000000017941 */ /* 0x000fea0003800000 */
.L_x_129:
        /* <DEDUP_REMOVED lines=12> */
.L_x_132:
[----:B------:R-:W-:Y:S05]  /*4b50*/  BSYNC B1 ;  /* 0x0000000000017941 */ /* 0x000fea0003800000 */
.L_x_131:
        /* <DEDUP_REMOVED lines=12> */
.L_x_134:
[----:B------:R-:W-:Y:S05]  /*4c20*/  BSYNC B1 ;  /* 0x0000000000017941 */ /* 0x000fea0003800000 */
.L_x_133:
        /* <DEDUP_REMOVED lines=12> */
.L_x_136:
[----:B------:R-:W-:Y:S05]  /*4cf0*/  BSYNC B1 ;  /* 0x0000000000017941 */ /* 0x000fea0003800000 */
.L_x_135:
        /* <DEDUP_REMOVED lines=12> */
.L_x_138:
[----:B------:R-:W-:Y:S05]  /*4dc0*/  BSYNC B1 ;  /* 0x0000000000017941 */ /* 0x000fea0003800000 */
.L_x_137:
        /* <DEDUP_REMOVED lines=12> */
.L_x_140:
[----:B------:R-:W-:Y:S05]  /*4e90*/  BSYNC B1 ;  /* 0x0000000000017941 */ /* 0x000fea0003800000 */
.L_x_139:
        /* <DEDUP_REMOVED lines=12> */
.L_x_142:
[----:B------:R-:W-:Y:S05]  /*4f60*/  BSYNC B1 ;  /* 0x0000000000017941 */ /* 0x000fea0003800000 */
.L_x_141:
        /* <DEDUP_REMOVED lines=12> */
.L_x_144:
[----:B------:R-:W-:Y:S05]  /*5030*/  BSYNC B1 ;  /* 0x0000000000017941 */ /* 0x000fea0003800000 */
.L_x_143:
        /* <DEDUP_REMOVED lines=12> */
.L_x_146:
[----:B------:R-:W-:Y:S05]  /*5100*/  BSYNC B1 ;  /* 0x0000000000017941 */ /* 0x000fea0003800000 */
.L_x_145:
        /* <DEDUP_REMOVED lines=12> */
.L_x_148:
[----:B------:R-:W-:Y:S05]  /*51d0*/  BSYNC B1 ;  /* 0x0000000000017941 */ /* 0x000fea0003800000 */
.L_x_147:
        /* <DEDUP_REMOVED lines=12> */
.L_x_150:
[----:B------:R-:W-:Y:S05]  /*52a0*/  BSYNC B1 ;  /* 0x0000000000017941 */ /* 0x000fea0003800000 */
.L_x_149:
        /* <DEDUP_REMOVED lines=12> */
.L_x_152:
[----:B------:R-:W-:Y:S05]  /*5370*/  BSYNC B1 ;  /* 0x0000000000017941 */ /* 0x000fea0003800000 */
.L_x_151:
        /* <DEDUP_REMOVED lines=12> */
.L_x_154:
[----:B------:R-:W-:Y:S05]  /*5440*/  BSYNC B1 ;  /* 0x0000000000017941 */ /* 0x000fea0003800000 */
.L_x_153:
        /* <DEDUP_REMOVED lines=12> */
.L_x_156:
[----:B------:R-:W-:Y:S05]  /*5510*/  BSYNC B1 ;  /* 0x0000000000017941 */ /* 0x000fea0003800000 */
.L_x_155:
        /* <DEDUP_REMOVED lines=12> */
.L_x_158:
[----:B------:R-:W-:Y:S05]  /*55e0*/  BSYNC B1 ;  /* 0x0000000000017941 */ /* 0x000fea0003800000 */
.L_x_157:
[----:B-1---5:R-:W-:Y:S01]  /*55f0*/  HADD2.F32 R91, -RZ, R154.H0_H0 ;  /* 0x2000009aff5b7230 */ /* 0x022fe20000004100 */
[----:B------:R-:W-:Y:S01]  /*5600*/  ISETP.GT.AND P1, PT, R0, 0x79, P0 ;  /* 0x000000790000780c */ /* 0x000fe20000724270 */
[----:B------:R-:W-:Y:S01]  /*5610*/  @P2 IMAD.MOV.U32 R8, RZ, RZ, R170 ;  /* 0x000000ffff082224 */ /* 0x000fe200078e00aa */
[----:B------:R-:W-:Y:S01]  /*5620*/  IADD3 R157, P0, R157, 0x80, RZ ;  /* 0x000000809d9d7810 */ /* 0x000fe20007f1e0ff */
[----:B------:R-:W-:Y:S01]  /*5630*/  BSSY B1, `(.L_x_159) ;  /* 0x000000a000017945 */ /* 0x000fe20003800000 */
[----:B------:R-:W-:-:S04]  /*5640*/  FMUL R91, R91, R156 ;  /* 0x0000009c5b5b7220 */ /* 0x000fc80000400000 */
[----:B------:R-:W-:-:S05]  /*5650*/  FFMA R91, R150, R155, R91 ;  /* 0x0000009b965b7223 */ /* 0x000fca000000005b */
[----:B------:R-:W-:-:S04]  /*5660*/  F2FP.F16.F32.PACK_AB R91, RZ, R91 ;  /* 0x0000005bff5b723e */ /* 0x000fc800000000ff */
[----:B------:R-:W-:Y:S01]  /*5670*/  PRMT R90, R91, 0x7610, R90 ;  /* 0x000076105b5a7816 */ /* 0x000fe2000000005a */
[----:B------:R-:W-:Y:S02]  /*5680*/  IMAD.X R91, RZ, RZ, R9, P0 ;  /* 0x000000ffff5b7224 */ /* 0x000fe400000e0609 */
[----:B------:R-:W-:-:S05]  /*5690*/  @P2 IMAD.MOV.U32 R9, RZ, RZ, R171 ;  /* 0x000000ffff092224 */ /* 0x000fca00078e00ab */
[----:B------:R1:W-:Y:S01]  /*56a0*/  @P2 STG.E.U16 desc[UR36][R8.64+0xf0], R90 ;  /* 0x0000f05a08002986 */ /* 0x0003e2000c101524 */
[----:B------:R-:W-:Y:S05]  /*56b0*/  @!P1 BRA `(.L_x_160) ;  /* 0x0000000000049947 */ /* 0x000fea0003800000 */
[----:B------:R0:W5:Y:S02]  /*56c0*/  LDG.E.LTC128B.U16 R154, desc[UR36][R88.64+0xf2] ;  /* 0x0000f224589a7981 */ /* 0x000164000c1e1520 */
.L_x_160:
[----:B------:R-:W-:Y:S05]  /*56d0*/  BSYNC B1 ;  /* 0x0000000000017941 */ /* 0x000fea0003800000 */
.L_x_159:
[----:B-1---5:R-:W-:Y:S01]  /*56e0*/  HADD2.F32 R9, -RZ, R154.H0_H0 ;  /* 0x2000009aff097230 */ /* 0x022fe20000004100 */
[----:B------:R-:W-:Y:S01]  /*56f0*/  ISETP.GT.AND P0, PT, R3, 0x80, PT ;  /* 0x000000800300780c */ /* 0x000fe20003f04270 */
[----:B------:R-:W-:-:S03]  /*5700*/  IMAD R8, R91, R14, RZ ;  /* 0x0000000e5b087224 */ /* 0x000fc600078e02ff */
[----:B0-2---:R-:W-:Y:S01]  /*5710*/  FMUL R88, R9, R156 ;  /* 0x0000009c09587220 */ /* 0x005fe20000400000 */
[C---:B------:R-:W-:Y:S01]  /*5720*/  IMAD R97, R157.reuse, R15, R8 ;  /* 0x0000000f9d617224 */ /* 0x040fe200078e0208 */
[----:B------:R-:W-:Y:S01]  /*5730*/  ISETP.GT.AND P3, PT, R0, RZ, P0 ;  /* 0x000000ff0000720c */ /* 0x000fe20000764270 */
[----:B------:R-:W-:-:S04]  /*5740*/  IMAD.WIDE.U32 R8, R157, R14, R158 ;  /* 0x0000000e9d087225 */ /* 0x000fc800078e009e */
[----:B------:R-:W-:Y:S01]  /*5750*/  FFMA R151, R151, R155, R88 ;  /* 0x0000009b97977223 */ /* 0x000fe20000000058 */
[----:B------:R-:W-:Y:S01]  /*5760*/  IMAD.IADD R9, R9, 0x1, R97 ;  /* 0x0000000109097824 */ /* 0x000fe200078e0261 */
[----:B------:R-:W-:-:S03]  /*5770*/  LEA R88, P2, R8, R10, 0x1 ;  /* 0x0000000a08587211 */ /* 0x000fc600078408ff */
[----:B------:R-:W-:Y:S02]  /*5780*/  F2FP.F16.F32.PACK_AB R151, RZ, R151 ;  /* 0x00000097ff97723e */ /* 0x000fe400000000ff */
[----:B------:R-:W-:-:S03]  /*5790*/  LEA.HI.X R89, R8, R11, R9, 0x1, P2 ;  /* 0x0000000b08597211 */ /* 0x000fc600010f0c09 */
[----:B------:R0:W-:Y:S04]  /*57a0*/  @P1 STG.E.U16 desc[UR36][R170.64+0xf2], R151 ;  /* 0x0000f297aa001986 */ /* 0x0001e8000c101524 */
[----:B------:R-:W2:Y:S01]  /*57b0*/  @P3 LDG.E.LTC128B.U16 R154, desc[UR36][R88.64] ;  /* 0x00000024589a3981 */ /* 0x000ea2000c1e1520 */
[----:B------:R-:W-:Y:S01]  /*57c0*/  IMAD.WIDE.U32 R8, R157, R14, R6 ;  /* 0x0000000e9d087225 */ /* 0x000fe200078e0006 */
[C---:B------:R-:W-:Y:S01]  /*57d0*/  SHF.L.U32 R93, R4.reuse, 0x8, RZ ;  /* 0x00000008045d7819 */ /* 0x040fe200000006ff */
[----:B------:R-:W-:Y:S01]  /*57e0*/  BSSY B1, `(.L_x_161) ;  /* 0x0000011000017945 */ /* 0x000fe20003800000 */
[----:B------:R-:W-:Y:S01]  /*57f0*/  SHF.L.U64.HI R95, R4, 0x8, R5 ;  /* 0x00000008045f7819 */ /* 0x000fe20000010205 */
[----:B------:R-:W-:Y:S01]  /*5800*/  IMAD.IADD R9, R97, 0x1, R9 ;  /* 0x0000000161097824 */ /* 0x000fe200078e0209 */
[----:B------:R-:W-:Y:S01]  /*5810*/  ISETP.GT.AND P2, PT, R0, 0x1, P0 ;  /* 0x000000010000780c */ /* 0x000fe20000744270 */
[----:B------:R-:W-:Y:S01]  /*5820*/  IMAD.WIDE.U32 R90, R23, R12, R8 ;  /* 0x0000000c175a7225 */ /* 0x000fe200078e0008 */
[----:B------:R-:W-:-:S03]  /*5830*/  IADD3 R8, P1, R93, R160, RZ ;  /* 0x000000a05d087210 */ /* 0x000fc60007f3e0ff */
[----:B------:R-:W-:Y:S01]  /*5840*/  IMAD.IADD R5, R13, 0x1, R91 ;  /* 0x000000010d057824 */ /* 0x000fe200078e025b */
[----:B------:R-:W-:Y:S01]  /*5850*/  LEA R4, P4, R90, R10, 0x1 ;  /* 0x0000000a5a047211 */ /* 0x000fe200078808ff */
[----:B------:R-:W-:-:S03]  /*5860*/  IMAD.X R9, R95, 0x1, R161, P1 ;  /* 0x000000015f097824 */ /* 0x000fc600008e06a1 */
[----:B------:R-:W-:Y:S01]  /*5870*/  LEA.HI.X R5, R90, R11, R5, 0x1, P4 ;  /* 0x0000000b5a057211 */ /* 0x000fe200020f0c05 */
[----:B--2---:R-:W-:-:S05]  /*5880*/  HADD2.F32 R15, -RZ, R154.H0_H0 ;  /* 0x2000009aff0f7230 */ /* 0x004fca0000004100 */
[----:B------:R-:W-:-:S04]  /*5890*/  FMUL R15, R15, R156 ;  /* 0x0000009c0f0f7220 */ /* 0x000fc80000400000 */
[----:B------:R-:W-:-:S05]  /*58a0*/  FFMA R15, R24, R155, R15 ;  /* 0x0000009b180f7223 */ /* 0x000fca000000000f */
[----:B------:R-:W-:-:S05]  /*58b0*/  F2FP.F16.F32.PACK_AB R15, RZ, R15 ;  /* 0x0000000fff0f723e */ /* 0x000fca00000000ff */
[----:B------:R0:W-:Y:S01]  /*58c0*/  @P3 STG.E.U16 desc[UR36][R8.64], R15 ;  /* 0x0000000f08003986 */ /* 0x0001e2000c101524 */
[----:B------:R-:W-:Y:S05]  /*58d0*/  @!P2 BRA `(.L_x_162) ;  /* 0x000000000004a947 */ /* 0x000fea0003800000 */
[----:B------:R1:W5:Y:S02]  /*58e0*/  LDG.E.LTC128B.U16 R154, desc[UR36][R4.64+0x2] ;  /* 0x00000224049a7981 */ /* 0x000364000c1e1520 */
.L_x_162:
[----:B------:R-:W-:Y:S05]  /*58f0*/  BSYNC B1 ;  /* 0x0000000000017941 */ /* 0x000fea0003800000 */
.L_x_161:
[----:B0----5:R-:W-:Y:S01]  /*5900*/  HADD2.F32 R15, -RZ, R154.H0_H0 ;  /* 0x2000009aff0f7230 */ /* 0x021fe20000004100 */
[----:B------:R-:W-:Y:S01]  /*5910*/  ISETP.GT.AND P1, PT, R3, 0x88, PT ;  /* 0x000000880300780c */ /* 0x000fe20003f24270 */
[----:B------:R-:W-:Y:S03]  /*5920*/  BSSY B1, `(.L_x_163) ;  /* 0x000000f000017945 */ /* 0x000fe60003800000 */
[----:B------:R-:W-:Y:S01]  /*5930*/  FMUL R24, R15, R156 ;  /* 0x0000009c0f187220 */ /* 0x000fe20000400000 */
[----:B------:R-:W-:Y:S01]  /*5940*/  IMAD.WIDE.U32 R14, R157, R14, R164 ;  /* 0x0000000e9d0e7225 */ /* 0x000fe200078e00a4 */
[----:B------:R-:W-:-:S03]  /*5950*/  ISETP.GT.AND P3, PT, R0, RZ, P1 ;  /* 0x000000ff0000720c */ /* 0x000fc60000f64270 */
[----:B------:R-:W-:Y:S01]  /*5960*/  FFMA R24, R25, R155, R24 ;  /* 0x0000009b19187223 */ /* 0x000fe20000000018 */
[----:B------:R-:W-:Y:S01]  /*5970*/  IMAD.IADD R97, R97, 0x1, R15 ;  /* 0x0000000161617824 */ /* 0x000fe200078e020f */
[-C--:B------:R-:W-:Y:S02]  /*5980*/  IADD3 R21, P5, R20, R14.reuse, RZ ;  /* 0x0000000e14157210 */ /* 0x080fe40007fbe0ff */
[----:B------:R-:W-:Y:S02]  /*5990*/  IADD3 R20, P4, R6, R14, RZ ;  /* 0x0000000e06147210 */ /* 0x000fe40007f9e0ff */
[----:B------:R-:W-:Y:S01]  /*59a0*/  F2FP.F16.F32.PACK_AB R24, RZ, R24 ;  /* 0x00000018ff18723e */ /* 0x000fe200000000ff */
[----:B------:R-:W-:Y:S01]  /*59b0*/  IMAD.X R158, R97, 0x1, R159, P5 ;  /* 0x00000001619e7824 */ /* 0x000fe200028e069f */
[----:B------:R-:W-:-:S03]  /*59c0*/  LEA R14, P5, R21, R10, 0x1 ;  /* 0x0000000a150e7211 */ /* 0x000fc600078a08ff */
[----:B------:R0:W-:Y:S01]  /*59d0*/  @P2 STG.E.U16 desc[UR36][R8.64+0x2], R24 ;  /* 0x0000021808002986 */ /* 0x0001e2000c101524 */
[----:B------:R-:W-:Y:S01]  /*59e0*/  LEA.HI.X R15, R21, R11, R158, 0x1, P5 ;  /* 0x0000000b150f7211 */ /* 0x000fe200028f0c9e */
[----:B------:R-:W-:Y:S08]  /*59f0*/  @!P3 BRA `(.L_x_164) ;  /* 0x000000000004b947 */ /* 0x000ff00003800000 */
[----:B------:R2:W5:Y:S02]  /*5a00*/  LDG.E.LTC128B.U16 R154, desc[UR36][R14.64] ;  /* 0x000000240e9a7981 */ /* 0x000564000c1e1520 */
.L_x_164:
[----:B------:R-:W-:Y:S05]  /*5a10*/  BSYNC B1 ;  /* 0x0000000000017941 */ /* 0x000fea0003800000 */
.L_x_163:
[----:B-----5:R-:W-:Y:S01]  /*5a20*/  HADD2.F32 R3, -RZ, R154.H0_H0 ;  /* 0x2000009aff037230 */ /* 0x020fe20000004100 */
[----:B------:R-:W-:Y:S01]  /*5a30*/  ISETP.GT.AND P2, PT, R0, 0x1, P1 ;  /* 0x000000010000780c */ /* 0x000fe20000f44270 */
[----:B------:R-:W-:Y:S01]  /*5a40*/  IMAD.X R21, R7, 0x1, R97, P4 ;  /* 0x0000000107157824 */ /* 0x000fe200020e0661 */
[----:B------:R-:W-:Y:S01]  /*5a50*/  IADD3 R6, P4, R8, R167, RZ ;  /* 0x000000a708067210 */ /* 0x000fe20007f9e0ff */
[----:B------:R-:W-:Y:S01]  /*5a60*/  BSSY B1, `(.L_x_165) ;  /* 0x000000c000017945 */ /* 0x000fe20003800000 */
[----:B------:R-:W-:Y:S01]  /*5a70*/  FMUL R3, R3, R156 ;  /* 0x0000009c03037220 */ /* 0x000fe20000400000 */
[----:B--2---:R-:W-:-:S04]  /*5a80*/  IMAD.WIDE.U32 R14, R23, R12, R20 ;  /* 0x0000000c170e7225 */ /* 0x004fc800078e0014 */
[----:B------:R-:W-:Y:S01]  /*5a90*/  FFMA R3, R26, R155, R3 ;  /* 0x0000009b1a037223 */ /* 0x000fe20000000003 */
[----:B------:R-:W-:Y:S01]  /*5aa0*/  IMAD.X R7, R9, 0x1, R169, P4 ;  /* 0x0000000109077824 */ /* 0x000fe200020e06a9 */
[----:B------:R-:W-:Y:S01]  /*5ab0*/  LEA R10, P5, R14, R10, 0x1 ;  /* 0x0000000a0e0a7211 */ /* 0x000fe200078a08ff */
[----:B------:R-:W-:Y:S02]  /*5ac0*/  IMAD.IADD R13, R13, 0x1, R15 ;  /* 0x000000010d0d7824 */ /* 0x000fe400078e020f */
[----:B------:R-:W-:-:S03]  /*5ad0*/  F2FP.F16.F32.PACK_AB R3, RZ, R3 ;  /* 0x00000003ff03723e */ /* 0x000fc600000000ff */
[----:B------:R-:W-:Y:S02]  /*5ae0*/  LEA.HI.X R11, R14, R11, R13, 0x1, P5 ;  /* 0x0000000b0e0b7211 */ /* 0x000fe400028f0c0d */
[----:B------:R2:W-:Y:S01]  /*5af0*/  @P3 STG.E.U16 desc[UR36][R6.64], R3 ;  /* 0x0000000306003986 */ /* 0x0005e2000c101524 */
[----:B------:R-:W-:Y:S05]  /*5b00*/  @!P2 BRA `(.L_x_166) ;  /* 0x000000000004a947 */ /* 0x000fea0003800000 */
[----:B------:R0:W5:Y:S02]  /*5b10*/  LDG.E.LTC128B.U16 R154, desc[UR36][R10.64+0x2] ;  /* 0x000002240a9a7981 */ /* 0x000164000c1e1520 */
.L_x_166:
[----:B------:R-:W-:Y:S05]  /*5b20*/  BSYNC B1 ;  /* 0x0000000000017941 */ /* 0x000fea0003800000 */
.L_x_165:
[----:B--2--5:R-:W-:Y:S01]  /*5b30*/  HADD2.F32 R3, -RZ, R154.H0_H0 ;  /* 0x2000009aff037230 */ /* 0x024fe20000004100 */
[----:B------:R-:W-:Y:S01]  /*5b40*/  ISETP.GT.AND P3, PT, R0, 0x8, P0 ;  /* 0x000000080000780c */ /* 0x000fe20000764270 */
[----:B------:R-:W-:Y:S03]  /*5b50*/  BSSY B1, `(.L_x_167) ;  /* 0x0000007000017945 */ /* 0x000fe60003800000 */
[----:B------:R-:W-:-:S04]  /*5b60*/  FMUL R12, R3, R156 ;  /* 0x0000009c030c7220 */ /* 0x000fc80000400000 */
[----:B------:R-:W-:-:S05]  /*5b70*/  FFMA R12, R27, R155, R12 ;  /* 0x0000009b1b0c7223 */ /* 0x000fca000000000c */
[----:B------:R-:W-:-:S05]  /*5b80*/  F2FP.F16.F32.PACK_AB R12, RZ, R12 ;  /* 0x0000000cff0c723e */ /* 0x000fca00000000ff */
[----:B------:R2:W-:Y:S01]  /*5b90*/  @P2 STG.E.U16 desc[UR36][R6.64+0x2], R12 ;  /* 0x0000020c06002986 */ /* 0x0005e2000c101524 */
[----:B------:R-:W-:Y:S05]  /*5ba0*/  @!P3 BRA `(.L_x_168) ;  /* 0x000000000004b947 */ /* 0x000fea0003800000 */
[----:B------:R0:W5:Y:S02]  /*5bb0*/  LDG.E.LTC128B.U16 R154, desc[UR36][R4.64+0x10] ;  /* 0x00001024049a7981 */ /* 0x000164000c1e1520 */
.L_x_168:
[----:B------:R-:W-:Y:S05]  /*5bc0*/  BSYNC B1 ;  /* 0x0000000000017941 */ /* 0x000fea0003800000 */
.L_x_167:
[----:B-----5:R-:W-:Y:S01]  /*5bd0*/  HADD2.F32 R3, -RZ, R154.H0_H0 ;  /* 0x2000009aff037230 */ /* 0x020fe20000004100 */
[----:B------:R-:W-:Y:S01]  /*5be0*/  ISETP.GT.AND P2, PT, R0, 0x9, P0 ;  /* 0x000000090000780c */ /* 0x000fe20000744270 */
[----:B--2---:R-:W-:Y:S01]  /*5bf0*/  IMAD.MOV.U32 R6, RZ, RZ, R8 ;  /* 0x000000ffff067224 */ /* 0x004fe200078e0008 */
[----:B------:R-:W-:Y:S01]  /*5c00*/  BSSY B1, `(.L_x_169) ;  /* 0x0000008000017945 */ /* 0x000fe20003800000 */
[----:B------:R-:W-:Y:S02]  /*5c10*/  IMAD.MOV.U32 R7, RZ, RZ, R9 ;  /* 0x000000ffff077224 */ /* 0x000fe400078e0009 */
[----:B------:R-:W-:-:S04]  /*5c20*/  FMUL R3, R3, R156 ;  /* 0x0000009c03037220 */ /* 0x000fc80000400000 */
[----:B------:R-:W-:-:S05]  /*5c30*/  FFMA R3, R28, R155, R3 ;  /* 0x0000009b1c037223 */ /* 0x000fca0000000003 */
[----:B------:R-:W-:-:S05]  /*5c40*/  F2FP.F16.F32.PACK_AB R3, RZ, R3 ;  /* 0x00000003ff03723e */ /* 0x000fca00000000ff */
[----:B------:R2:W-:Y:S01]  /*5c50*/  @P3 STG.E.U16 desc[UR36][R6.64+0x10], R3 ;  /* 0x0000100306003986 */ /* 0x0005e2000c101524 */
[----:B------:R-:W-:Y:S05]  /*5c60*/  @!P2 BRA `(.L_x_170) ;  /* 0x000000000004a947 */ /* 0x000fea0003800000 */
[----:B------:R0:W5:Y:S02]  /*5c70*/  LDG.E.LTC128B.U16 R154, desc[UR36][R4.64+0x12] ;  /* 0x00001224049a7981 */ /* 0x000164000c1e1520 */
.L_x_170:
[----:B------:R-:W-:Y:S05]  /*5c80*/  BSYNC B1 ;  /* 0x0000000000017941 */ /* 0x000fea0003800000 */
.L_x_169:
        /* <DEDUP_REMOVED lines=9> */
.L_x_172:
[----:B------:R-:W-:Y:S05]  /*5d20*/  BSYNC B1 ;  /* 0x0000000000017941 */ /* 0x000fea0003800000 */
.L_x_171:
[----:B-----5:R-:W-:Y:S01]  /*5d30*/  HADD2.F32 R3, -RZ, R154.H0_H0 ;  /* 0x2000009aff037230 */ /* 0x020fe20000004100 */
[----:B0-----:R-:W-:Y:S01]  /*5d40*/  IADD3 R8, P3, R167, R8, RZ ;  /* 0x00000008a7087210 */ /* 0x001fe20007f7e0ff */
[----:B------:R-:W-:Y:S01]  /*5d50*/  BSSY B1, `(.L_x_173) ;  /* 0x0000009000017945 */ /* 0x000fe20003800000 */
[----:B------:R-:W-:Y:S02]  /*5d60*/  ISETP.GT.AND P2, PT, R0, 0x9, P1 ;  /* 0x000000090000780c */ /* 0x000fe40000f44270 */
[----:B------:R-:W-:Y:S01]  /*5d70*/  FMUL R3, R3, R156 ;  /* 0x0000009c03037220 */ /* 0x000fe20000400000 */
[----:B------:R-:W-:-:S03]  /*5d80*/  IADD3.X R9, R169, R9, RZ, P3, !PT ;  /* 0x00000009a9097210 */ /* 0x000fc60001ffe4ff */
[----:B------:R-:W-:-:S05]  /*5d90*/  FFMA R3, R30, R155, R3 ;  /* 0x0000009b1e037223 */ /* 0x000fca0000000003 */
[----:B------:R-:W-:-:S05]  /*5da0*/  F2FP.F16.F32.PACK_AB R3, RZ, R3 ;  /* 0x00000003ff03723e */ /* 0x000fca00000000ff */
[----:B------:R0:W-:Y:S01]  /*5db0*/  @P4 STG.E.U16 desc[UR36][R8.64+0x10], R3 ;  /* 0x0000100308004986 */ /* 0x0001e2000c101524 */
[----:B------:R-:W-:Y:S05]  /*5dc0*/  @!P2 BRA `(.L_x_174) ;  /* 0x000000000004a947 */ /* 0x000fea0003800000 */
[----:B------:R0:W5:Y:S02]  /*5dd0*/  LDG.E.LTC128B.U16 R154, desc[UR36][R10.64+0x12] ;  /* 0x000012240a9a7981 */ /* 0x000164000c1e1520 */
.L_x_174:
[----:B------:R-:W-:Y:S05]  /*5de0*/  BSYNC B1 ;  /* 0x0000000000017941 */ /* 0x000fea0003800000 */
.L_x_173:
[----:B0----5:R-:W-:Y:S01]  /*5df0*/  HADD2.F32 R3, -RZ, R154.H0_H0 ;  /* 0x2000009aff037230 */ /* 0x021fe20000004100 */
[----:B------:R-:W-:Y:S01]  /*5e00*/  ISETP.GT.AND P3, PT, R0, 0x10, P0 ;  /* 0x000000100000780c */ /* 0x000fe20000764270 */
[----:B------:R-:W-:Y:S03]  /*5e10*/  BSSY B1, `(.L_x_175) ;  /* 0x0000009000017945 */ /* 0x000fe60003800000 */
[----:B------:R-:W-:-:S04]  /*5e20*/  FMUL R8, R3, R156 ;  /* 0x0000009c03087220 */ /* 0x000fc80000400000 */
[----:B------:R-:W-:Y:S01]  /*5e30*/  FFMA R31, R31, R155, R8 ;  /* 0x0000009b1f1f7223 */ /* 0x000fe20000000008 */
[----:B------:R-:W-:-:S04]  /*5e40*/  IADD3 R8, P4, P5, R167, R160, R93 ;  /* 0x000000a0a7087210 */ /* 0x000fc80007d9e05d */
[----:B------:R-:W-:Y:S02]  /*5e50*/  F2FP.F16.F32.PACK_AB R31, RZ, R31 ;  /* 0x0000001fff1f723e */ /* 0x000fe400000000ff */
[----:B------:R-:W-:-:S05]  /*5e60*/  IADD3.X R9, R169, R161, R95, P4, P5 ;  /* 0x000000a1a9097210 */ /* 0x000fca00027ea45f */
[----:B------:R0:W-:Y:S01]  /*5e70*/  @P2 STG.E.U16 desc[UR36][R8.64+0x12], R31 ;  /* 0x0000121f08002986 */ /* 0x0001e2000c101524 */
[----:B------:R-:W-:Y:S05]  /*5e80*/  @!P3 BRA `(.L_x_176) ;  /* 0x000000000004b947 */ /* 0x000fea0003800000 */
[----:B------:R0:W5:Y:S02]  /*5e90*/  LDG.E.LTC128B.U16 R154, desc[UR36][R4.64+0x20] ;  /* 0x00002024049a7981 */ /* 0x000164000c1e1520 */
.L_x_176:
[----:B------:R-:W-:Y:S05]  /*5ea0*/  BSYNC B1 ;  /* 0x0000000000017941 */ /* 0x000fea0003800000 */
.L_x_175:
[----:B-----5:R-:W-:Y:S01]  /*5eb0*/  HADD2.F32 R3, -RZ, R154.H0_H0 ;  /* 0x2000009aff037230 */ /* 0x020fe20000004100 */
        /* <DEDUP_REMOVED lines=8> */
.L_x_178:
[----:B------:R-:W-:Y:S05]  /*5f40*/  BSYNC B1 ;  /* 0x0000000000017941 */ /* 0x000fea0003800000 */
.L_x_177:
[----:B0----5:R-:W-:Y:S01]  /*5f50*/  HADD2.F32 R3, -RZ, R154.H0_H0 ;  /* 0x2000009aff037230 */ /* 0x021fe20000004100 */
[----:B------:R-:W-:Y:S01]  /*5f60*/  ISETP.GT.AND P3, PT, R0, 0x10, P1 ;  /* 0x000000100000780c */ /* 0x000fe20000f64270 */
[----:B------:R-:W-:Y:S03]  /*5f70*/  BSSY B1, `(.L_x_179) ;  /* 0x0000007000017945 */ /* 0x000fe60003800000 */
[----:B--2---:R-:W-:-:S04]  /*5f80*/  FMUL R12, R3, R156 ;  /* 0x0000009c030c7220 */ /* 0x004fc80000400000 */
[----:B------:R-:W-:-:S05]  /*5f90*/  FFMA R12, R33, R155, R12 ;  /* 0x0000009b210c7223 */ /* 0x000fca000000000c */
[----:B------:R-:W-:-:S05]  /*5fa0*/  F2FP.F16.F32.PACK_AB R12, RZ, R12 ;  /* 0x0000000cff0c723e */ /* 0x000fca00000000ff */
[----:B------:R0:W-:Y:S01]  /*5fb0*/  @P2 STG.E.U16 desc[UR36][R6.64+0x22], R12 ;  /* 0x0000220c06002986 */ /* 0x0001e2000c101524 */
[----:B------:R-:W-:Y:S05]  /*5fc0*/  @!P3 BRA `(.L_x_180) ;  /* 0x000000000004b947 */ /* 0x000fea0003800000 */
[----:B------:R2:W5:Y:S02]  /*5fd0*/  LDG.E.LTC128B.U16 R154, desc[UR36][R10.64+0x20] ;  /* 0x000020240a9a7981 */ /* 0x000564000c1e1520 */
.L_x_180:
[----:B------:R-:W-:Y:S05]  /*5fe0*/  BSYNC B1 ;  /* 0x0000000000017941 */ /* 0x000fea0003800000 */
.L_x_179:
        /* <DEDUP_REMOVED lines=9> */
.L_x_182:
[----:B------:R-:W-:Y:S05]  /*6080*/  BSYNC B1 ;  /* 0x0000000000017941 */ /* 0x000fea0003800000 */
.L_x_181:
[----:B0----5:R-:W-:Y:S01]  /*6090*/  HADD2.F32 R3, -RZ, R154.H0_H0 ;  /* 0x2000009aff037230 */ /* 0x021fe20000004100 */
        /* <DEDUP_REMOVED lines=8> */
.L_x_184:
[----:B------:R-:W-:Y:S05]  /*6120*/  BSYNC B1 ;  /* 0x0000000000017941 */ /* 0x000fea0003800000 */
.L_x_183:
        /* <DEDUP_REMOVED lines=9> */
.L_x_186:
[----:B------:R-:W-:Y:S05]  /*61c0*/  BSYNC B1 ;  /* 0x0000000000017941 */ /* 0x000fea0003800000 */
.L_x_185:
        /* <DEDUP_REMOVED lines=9> */
.L_x_188:
[----:B------:R-:W-:Y:S05]  /*6260*/  BSYNC B1 ;  /* 0x0000000000017941 */ /* 0x000fea0003800000 */
.L_x_187:
        /* <DEDUP_REMOVED lines=9> */
.L_x_190:
[----:B------:R-:W-:Y:S05]  /*6300*/  BSYNC B1 ;  /* 0x0000000000017941 */ /* 0x000fea0003800000 */
.L_x_189:
        /* <DEDUP_REMOVED lines=9> */
.L_x_192:
[----:B------:R-:W-:Y:S05]  /*63a0*/  BSYNC B1 ;  /* 0x0000000000017941 */ /* 0x000fea0003800000 */
.L_x_191:
        /* <DEDUP_REMOVED lines=9> */
.L_x_194:
[----:B------:R-:W-:Y:S05]  /*6440*/  BSYNC B1 ;  /* 0x0000000000017941 */ /* 0x000fea0003800000 */
.L_x_193:
        /* <DEDUP_REMOVED lines=9> */
.L_x_196:
[----:B------:R-:W-:Y:S05]  /*64e0*/  BSYNC B1 ;  /* 0x0000000000017941 */ /* 0x000fea0003800000 */
.L_x_195:
        /* <DEDUP_REMOVED lines=9> */
.L_x_198:
[----:B------:R-:W-:Y:S05]  /*6580*/  BSYNC B1 ;  /* 0x0000000000017941 */ /* 0x000fea0003800000 */
.L_x_197:
        /* <DEDUP_REMOVED lines=9> */
.L_x_200:
[----:B------:R-:W-:Y:S05]  /*6620*/  BSYNC B1 ;  /* 0x0000000000017941 */ /* 0x000fea0003800000 */
.L_x_199:
        /* <DEDUP_REMOVED lines=9> */
.L_x_202:
[----:B------:R-:W-:Y:S05]  /*66c0*/  BSYNC B1 ;  /* 0x0000000000017941 */ /* 0x000fea0003800000 */
.L_x_201:
        /* <DEDUP_REMOVED lines=9> */
.L_x_204:
[----:B------:R-:W-:Y:S05]  /*6760*/  BSYNC B1 ;  /* 0x0000000000017941 */ /* 0x000fea0003800000 */
.L_x_203:
        /* <DEDUP_REMOVED lines=9> */
.L_x_206:
[----:B------:R-:W-:Y:S05]  /*6800*/  BSYNC B1 ;  /* 0x0000000000017941 */ /* 0x000fea0003800000 */
.L_x_205:
        /* <DEDUP_REMOVED lines=9> */
.L_x_208:
[----:B------:R-:W-:Y:S05]  /*68a0*/  BSYNC B1 ;  /* 0x0000000000017941 */ /* 0x000fea0003800000 */
.L_x_207:
        /* <DEDUP_REMOVED lines=9> */
.L_x_210:
[----:B------:R-:W-:Y:S05]  /*6940*/  BSYNC B1 ;  /* 0x0000000000017941 */ /* 0x000fea0003800000 */
.L_x_209:
        /* <DEDUP_REMOVED lines=9> */
.L_x_212:
[----:B------:R-:W-:Y:S05]  /*69e0*/  BSYNC B1 ;  /* 0x0000000000017941 */ /* 0x000fea0003800000 */
.L_x_211:
        /* <DEDUP_REMOVED lines=9> */
.L_x_214:
[----:B------:R-:W-:Y:S05]  /*6a80*/  BSYNC B1 ;  /* 0x0000000000017941 */ /* 0x000fea0003800000 */
.L_x_213:
        /* <DEDUP_REMOVED lines=9> */
.L_x_216:
[----:B------:R-:W-:Y:S05]  /*6b20*/  BSYNC B1 ;  /* 0x0000000000017941 */ /* 0x000fea0003800000 */
.L_x_215:
        /* <DEDUP_REMOVED lines=9> */
.L_x_218:
[----:B------:R-:W-:Y:S05]  /*6bc0*/  BSYNC B1 ;  /* 0x0000000000017941 */ /* 0x000fea0003800000 */
.L_x_217:
        /* <DEDUP_REMOVED lines=9> */
.L_x_220:
[----:B------:R-:W-:Y:S05]  /*6c60*/  BSYNC B1 ;  /* 0x0000000000017941 */ /* 0x000fea0003800000 */
.L_x_219:
        /* <DEDUP_REMOVED lines=9> */
.L_x_222:
[----:B------:R-:W-:Y:S05]  /*6d00*/  BSYNC B1 ;  /* 0x0000000000017941 */ /* 0x000fea0003800000 */
.L_x_221:
        /* <DEDUP_REMOVED lines=9> */
.L_x_224:
[----:B------:R-:W-:Y:S05]  /*6da0*/  BSYNC B1 ;  /* 0x0000000000017941 */ /* 0x000fea0003800000 */
.L_x_223:
        /* <DEDUP_REMOVED lines=9> */
.L_x_226:
[----:B------:R-:W-:Y:S05]  /*6e40*/  BSYNC B1 ;  /* 0x0000000000017941 */ /* 0x000fea0003800000 */
.L_x_225:
        /* <DEDUP_REMOVED lines=9> */
.L_x_228:
[----:B------:R-:W-:Y:S05]  /*6ee0*/  BSYNC B1 ;  /* 0x0000000000017941 */ /* 0x000fea0003800000 */
.L_x_227:
        /* <DEDUP_REMOVED lines=9> */
.L_x_230:
[----:B------:R-:W-:Y:S05]  /*6f80*/  BSYNC B1 ;  /* 0x0000000000017941 */ /* 0x000fea0003800000 */
.L_x_229:
        /* <DEDUP_REMOVED lines=9> */
.L_x_232:
[----:B------:R-:W-:Y:S05]  /*7020*/  BSYNC B1 ;  /* 0x0000000000017941 */ /* 0x000fea0003800000 */
.L_x_231:
        /* <DEDUP_REMOVED lines=9> */
.L_x_234:
[----:B------:R-:W-:Y:S05]  /*70c0*/  BSYNC B1 ;  /* 0x0000000000017941 */ /* 0x000fea0003800000 */
.L_x_233:
        /* <DEDUP_REMOVED lines=9> */
.L_x_236:
[----:B------:R-:W-:Y:S05]  /*7160*/  BSYNC B1 ;  /* 0x0000000000017941 */ /* 0x000fea0003800000 */
.L_x_235:
        /* <DEDUP_REMOVED lines=9> */
.L_x_238:
[----:B------:R-:W-:Y:S05]  /*7200*/  BSYNC B1 ;  /* 0x0000000000017941 */ /* 0x000fea0003800000 */
.L_x_237:
        /* <DEDUP_REMOVED lines=9> */
.L_x_240:
[----:B------:R-:W-:Y:S05]  /*72a0*/  BSYNC B1 ;  /* 0x0000000000017941 */ /* 0x000fea0003800000 */
.L_x_239:
        /* <DEDUP_REMOVED lines=9> */
.L_x_242:
[----:B------:R-:W-:Y:S05]  /*7340*/  BSYNC B1 ;  /* 0x0000000000017941 */ /* 0x000fea0003800000 */
.L_x_241:
        /* <DEDUP_REMOVED lines=9> */
.L_x_244:
[----:B------:R-:W-:Y:S05]  /*73e0*/  BSYNC B1 ;  /* 0x0000000000017941 */ /* 0x000fea0003800000 */
.L_x_243:
        /* <DEDUP_REMOVED lines=9> */
.L_x_246:
[----:B------:R-:W-:Y:S05]  /*7480*/  BSYNC B1 ;  /* 0x0000000000017941 */ /* 0x000fea0003800000 */
.L_x_245:
        /* <DEDUP_REMOVED lines=9> */
.L_x_248:
[----:B------:R-:W-:Y:S05]  /*7520*/  BSYNC B1 ;  /* 0x0000000000017941 */ /* 0x000fea0003800000 */
.L_x_247:
        /* <DEDUP_REMOVED lines=9> */
.L_x_250:
[----:B------:R-:W-:Y:S05]  /*75c0*/  BSYNC B1 ;  /* 0x0000000000017941 */ /* 0x000fea0003800000 */
.L_x_249:
        /* <DEDUP_REMOVED lines=9> */
.L_x_252:
[----:B------:R-:W-:Y:S05]  /*7660*/  BSYNC B1 ;  /* 0x0000000000017941 */ /* 0x000fea0003800000 */
.L_x_251:
        /* <DEDUP_REMOVED lines=9> */
.L_x_254:
[----:B------:R-:W-:Y:S05]  /*7700*/  BSYNC B1 ;  /* 0x0000000000017941 */ /* 0x000fea0003800000 */
.L_x_253:
        /* <DEDUP_REMOVED lines=9> */
.L_x_256:
[----:B------:R-:W-:Y:S05]  /*77a0*/  BSYNC B1 ;  /* 0x0000000000017941 */ /* 0x000fea0003800000 */
.L_x_255:
        /* <DEDUP_REMOVED lines=9> */
.L_x_258:
[----:B------:R-:W-:Y:S05]  /*7840*/  BSYNC B1 ;  /* 0x0000000000017941 */ /* 0x000fea0003800000 */
.L_x_257:
        /* <DEDUP_REMOVED lines=9> */
.L_x_260:
[----:B------:R-:W-:Y:S05]  /*78e0*/  BSYNC B1 ;  /* 0x0000000000017941 */ /* 0x000fea0003800000 */
.L_x_259:
        /* <DEDUP_REMOVED lines=9> */
.L_x_262:
[----:B------:R-:W-:Y:S05]  /*7980*/  BSYNC B1 ;  /* 0x0000000000017941 */ /* 0x000fea0003800000 */
.L_x_261:
        /* <DEDUP_REMOVED lines=9> */
.L_x_264:
[----:B------:R-:W-:Y:S05]  /*7a20*/  BSYNC B1 ;  /* 0x0000000000017941 */ /* 0x000fea0003800000 */
.L_x_263:
        /* <DEDUP_REMOVED lines=9> */
.L_x_266:
[----:B------:R-:W-:Y:S05]  /*7ac0*/  BSYNC B1 ;  /* 0x0000000000017941 */ /* 0x000fea0003800000 */
.L_x_265:
        /* <DEDUP_REMOVED lines=9> */
.L_x_268:
[----:B------:R-:W-:Y:S05]  /*7b60*/  BSYNC B1 ;  /* 0x0000000000017941 */ /* 0x000fea0003800000 */
.L_x_267:
        /* <DEDUP_REMOVED lines=9> */
.L_x_270:
[----:B------:R-:W-:Y:S05]  /*7c00*/  BSYNC B1 ;  /* 0x0000000000017941 */ /* 0x000fea0003800000 */
.L_x_269:
        /* <DEDUP_REMOVED lines=9> */
.L_x_272:
[----:B------:R-:W-:Y:S05]  /*7ca0*/  BSYNC B1 ;  /* 0x0000000000017941 */ /* 0x000fea0003800000 */
.L_x_271:
        /* <DEDUP_REMOVED lines=9> */
.L_x_274:
[----:B------:R-:W-:Y:S05]  /*7d40*/  BSYNC B1 ;  /* 0x0000000000017941 */ /* 0x000fea0003800000 */
.L_x_273:
        /* <DEDUP_REMOVED lines=9> */
.L_x_276:
[----:B------:R-:W-:Y:S05]  /*7de0*/  BSYNC B1 ;  /* 0x0000000000017941 */ /* 0x000fea0003800000 */
.L_x_275:
        /* <DEDUP_REMOVED lines=9> */
.L_x_278:
[----:B------:R-:W-:Y:S05]  /*7e80*/  BSYNC B1 ;  /* 0x0000000000017941 */ /* 0x000fea0003800000 */
.L_x_277:
        /* <DEDUP_REMOVED lines=9> */
.L_x_280:
[----:B------:R-:W-:Y:S05]  /*7f20*/  BSYNC B1 ;  /* 0x0000000000017941 */ /* 0x000fea0003800000 */
.L_x_279:
        /* <DEDUP_REMOVED lines=9> */
.L_x_282:
[----:B------:R-:W-:Y:S05]  /*7fc0*/  BSYNC B1 ;  /* 0x0000000000017941 */ /* 0x000fea0003800000 */
.L_x_281:
[----:B0----5:R-:W-:Y:S01]  /*7fd0*/  HADD2.F32 R3, -RZ, R154.H0_H0 ;  /* 0x2000009aff037230 */ /* 0x021fe20000004100 */
[----:B------:R-:W-:Y:S01]  /*7fe0*/  ISETP.GT.AND P2, PT, R0, 0x78, P1 ;  /* 0x000000780000780c */ /* 0x000fe20000f44270 */
[----:B------:R-:W-:Y:S03]  /*7ff0*/  BSSY B1, `(.L_x_283) ;  /* 0x0000007000017945 */ /* 0x000fe60003800000 */
[----:B-1----:R-:W-:-:S04]  /*8000*/  FMUL R4, R3, R156 ;  /* 0x0000009c03047220 */ /* 0x002fc80000400000 */
[----:B------:R-:W-:-:S05]  /*8010*/  FFMA R4, R85, R155, R4 ;  /* 0x0000009b55047223 */ /* 0x000fca0000000004 */
[----:B------:R-:W-:-:S05]  /*8020*/  F2FP.F16.F32.PACK_AB R4, RZ, R4 ;  /* 0x00000004ff04723e */ /* 0x000fca00000000ff */
[----:B------:R0:W-:Y:S01]  /*8030*/  @P0 STG.E.U16 desc[UR36][R6.64+0xf2], R4 ;  /* 0x0000f20406000986 */ /* 0x0001e2000c101524 */
[----:B------:R-:W-:Y:S05]  /*8040*/  @!P2 BRA `(.L_x_284) ;  /* 0x000000000004a947 */ /* 0x000fea0003800000 */
[----:B------:R1:W5:Y:S02]  /*8050*/  LDG.E.LTC128B.U16 R154, desc[UR36][R10.64+0xf0] ;  /* 0x0000f0240a9a7981 */ /* 0x000364000c1e1520 */
.L_x_284:
[----:B------:R-:W-:Y:S05]  /*8060*/  BSYNC B1 ;  /* 0x0000000000017941 */ /* 0x000fea0003800000 */
.L_x_283:
[----:B-----5:R-:W-:Y:S01]  /*8070*/  HADD2.F32 R3, -RZ, R154.H0_H0 ;  /* 0x2000009aff037230 */ /* 0x020fe20000004100 */
[----:B------:R-:W-:Y:S01]  /*8080*/  ISETP.GT.AND P1, PT, R0, 0x79, P1 ;  /* 0x000000790000780c */ /* 0x000fe20000f24270 */
[----:B0-----:R-:W-:Y:S01]  /*8090*/  @P2 IMAD.MOV.U32 R4, RZ, RZ, R8 ;  /* 0x000000ffff042224 */ /* 0x001fe200078e0008 */
[----:B------:R-:W-:Y:S01]  /*80a0*/  BSSY B1, `(.L_x_285) ;  /* 0x0000008000017945 */ /* 0x000fe20003800000 */
[----:B------:R-:W-:Y:S02]  /*80b0*/  @P2 IMAD.MOV.U32 R5, RZ, RZ, R9 ;  /* 0x000000ffff052224 */ /* 0x000fe400078e0009 */
[----:B------:R-:W-:-:S04]  /*80c0*/  FMUL R3, R3, R156 ;  /* 0x0000009c03037220 */ /* 0x000fc80000400000 */
[----:B------:R-:W-:-:S05]  /*80d0*/  FFMA R3, R86, R155, R3 ;  /* 0x0000009b56037223 */ /* 0x000fca0000000003 */
[----:B------:R-:W-:-:S05]  /*80e0*/  F2FP.F16.F32.PACK_AB R3, RZ, R3 ;  /* 0x00000003ff03723e */ /* 0x000fca00000000ff */
[----:B------:R0:W-:Y:S01]  /*80f0*/  @P2 STG.E.U16 desc[UR36][R4.64+0xf0], R3 ;  /* 0x0000f00304002986 */ /* 0x0001e2000c101524 */
[----:B------:R-:W-:Y:S05]  /*8100*/  @!P1 BRA `(.L_x_286) ;  /* 0x0000000000049947 */ /* 0x000fea0003800000 */
[----:B------:R0:W5:Y:S02]  /*8110*/  LDG.E.LTC128B.U16 R154, desc[UR36][R10.64+0xf2] ;  /* 0x0000f2240a9a7981 */ /* 0x000164000c1e1520 */
.L_x_286:
[----:B------:R-:W-:Y:S05]  /*8120*/  BSYNC B1 ;  /* 0x0000000000017941 */ /* 0x000fea0003800000 */
.L_x_285:
[----:B------:R-:W-:Y:S05]  /*8130*/  @!P1 BRA `(.L_x_287) ;  /* 0x00000024004c9947 */ /* 0x000fea0003800000 */
[----:B0----5:R-:W-:-:S05]  /*8140*/  HADD2.F32 R3, -RZ, R154.H0_H0 ;  /* 0x2000009aff037230 */ /* 0x021fca0000004100 */
[----:B------:R-:W-:-:S04]  /*8150*/  FMUL R0, R3, R156 ;  /* 0x0000009c03007220 */ /* 0x000fc80000400000 */
[----:B------:R-:W-:-:S05]  /*8160*/  FFMA R0, R87, R155, R0 ;  /* 0x0000009b57007223 */ /* 0x000fca0000000000 */
[----:B------:R-:W-:-:S05]  /*8170*/  F2FP.F16.F32.PACK_AB R0, RZ, R0 ;  /* 0x00000000ff00723e */ /* 0x000fca00000000ff */
[----:B------:R0:W-:Y:S01]  /*8180*/  STG.E.U16 desc[UR36][R8.64+0xf2], R0 ;  /* 0x0000f20008007986 */ /* 0x0001e2000c101524 */
[----:B------:R-:W-:Y:S05]  /*8190*/  BRA `(.L_x_287) ;  /* 0x0000002400347947 */ /* 0x000fea0003800000 */
.L_x_36:
[----:B------:R-:W-:Y:S01]  /*81a0*/  ULDC.64 UR4, c[0x0][0x5c0] ;  /* 0x0001700000047ab9 */ /* 0x000fe20000000a00 */
[-C--:B------:R-:W-:Y:S01]  /*81b0*/  FMUL R88, R88, R155.reuse ;  /* 0x0000009b58587220 */ /* 0x080fe20000400000 */
[----:B------:R-:W-:Y:S01]  /*81c0*/  LEA R6, P0, R168, UR4, 0x1 ;  /* 0x00000004a8067c11 */ /* 0x000fe2000f8008ff */
[----:B------:R-:W-:Y:S01]  /*81d0*/  IMAD.SHL.U32 R11, R4, 0x10, RZ ;  /* 0x00000010040b7824 */ /* 0x000fe200078e00ff */
[----:B------:R-:W-:Y:S01]  /*81e0*/  ISETP.GT.AND P2, PT, R0, 0x1, P3 ;  /* 0x000000010000780c */ /* 0x000fe20001f44270 */
[-C--:B------:R-:W-:Y:S01]  /*81f0*/  FMUL R89, R89, R155.reuse ;  /* 0x0000009b59597220 */ /* 0x080fe20000400000 */
[----:B------:R-:W-:Y:S01]  /*8200*/  LEA.HI.X R7, R168, UR5, R167, 0x1, P0 ;  /* 0x00000005a8077c11 */ /* 0x000fe200080f0ca7 */
[-C--:B------:R-:W-:Y:S01]  /*8210*/  FMUL R90, R90, R155.reuse ;  /* 0x0000009b5a5a7220 */ /* 0x080fe20000400000 */
[----:B------:R-:W-:Y:S01]  /*8220*/  ISETP.GT.AND P0, PT, R3, 0x8, PT ;  /* 0x000000080300780c */ /* 0x000fe20003f04270 */
[-C--:B------:R-:W-:Y:S01]  /*8230*/  FMUL R91, R91, R155.reuse ;  /* 0x0000009b5b5b7220 */ /* 0x080fe20000400000 */
[----:B------:R-:W-:Y:S01]  /*8240*/  F2FP.F16.F32.PACK_AB R88, RZ, R88 ;  /* 0x00000058ff58723e */ /* 0x000fe200000000ff */
[-C--:B------:R-:W-:Y:S01]  /*8250*/  FMUL R92, R92, R155.reuse ;  /* 0x0000009b5c5c7220 */ /* 0x080fe20000400000 */
[----:B------:R-:W-:Y:S01]  /*8260*/  ISETP.GT.AND P4, PT, R0, RZ, P0 ;  /* 0x000000ff0000720c */ /* 0x000fe20000784270 */
[-C--:B------:R-:W-:Y:S01]  /*8270*/  FMUL R93, R93, R155.reuse ;  /* 0x0000009b5d5d7220 */ /* 0x080fe20000400000 */
[----:B------:R-:W-:Y:S01]  /*8280*/  SHF.L.U64.HI R9, R4, 0x4, R5 ;  /* 0x0000000404097819 */ /* 0x000fe20000010205 */
[----:B------:R-:W-:Y:S01]  /*8290*/  @P1 STG.E.U16 desc[UR36][R6.64], R88 ;  /* 0x0000005806001986 */ /* 0x000fe2000c101524 */
[----:B------:R-:W-:Y:S01]  /*82a0*/  IADD3 R12, P5, R11, R6, RZ ;  /* 0x000000060b0c7210 */ /* 0x000fe20007fbe0ff */
[-C--:B------:R-:W-:Y:S01]  /*82b0*/  FMUL R94, R94, R155.reuse ;  /* 0x0000009b5e5e7220 */ /* 0x080fe20000400000 */
[----:B------:R-:W-:Y:S01]  /*82c0*/  ISETP.GT.AND P1, PT, R0, 0x1, P0 ;  /* 0x000000010000780c */ /* 0x000fe20000724270 */
[----:B------:R-:W-:Y:S01]  /*82d0*/  FMUL R95, R95, R155 ;  /* 0x0000009b5f5f7220 */ /* 0x000fe20000400000 */
[----:B------:R-:W-:Y:S01]  /*82e0*/  F2FP.F16.F32.PACK_AB R89, RZ, R89 ;  /* 0x00000059ff59723e */ /* 0x000fe200000000ff */
[----:B------:R-:W-:Y:S01]  /*82f0*/  IMAD.X R13, R9, 0x1, R7, P5 ;  /* 0x00000001090d7824 */ /* 0x000fe200028e0607 */
[----:B------:R-:W-:Y:S01]  /*8300*/  F2FP.F16.F32.PACK_AB R90, RZ, R90 ;  /* 0x0000005aff5a723e */ /* 0x000fe200000000ff */
[----:B------:R-:W-:Y:S01]  /*8310*/  FMUL R96, R96, R155 ;  /* 0x0000009b60607220 */ /* 0x000fe20000400000 */
[----:B------:R-:W-:Y:S01]  /*8320*/  F2FP.F16.F32.PACK_AB R91, RZ, R91 ;  /* 0x0000005bff5b723e */ /* 0x000fe200000000ff */
[----:B------:R-:W-:Y:S01]  /*8330*/  @P2 STG.E.U16 desc[UR36][R6.64+0x2], R89 ;  /* 0x0000025906002986 */ /* 0x000fe2000c101524 */
[C---:B------:R-:W-:Y:S01]  /*8340*/  ISETP.GT.AND P5, PT, R0.reuse, 0x9, P3 ;  /* 0x000000090000780c */ /* 0x040fe20001fa4270 */
[-C--:B------:R-:W-:Y:S01]  /*8350*/  FMUL R97, R97, R155.reuse ;  /* 0x0000009b61617220 */ /* 0x080fe20000400000 */
[C---:B------:R-:W-:Y:S01]  /*8360*/  ISETP.GT.AND P2, PT, R0.reuse, 0x8, P0 ;  /* 0x000000080000780c */ /* 0x040fe20000744270 */
[----:B------:R-:W-:Y:S01]  /*8370*/  @P4 STG.E.U16 desc[UR36][R12.64], R90 ;  /* 0x0000005a0c004986 */ /* 0x000fe2000c101524 */
[----:B------:R-:W-:Y:S01]  /*8380*/  ISETP.GT.AND P4, PT, R0, 0x8, P3 ;  /* 0x000000080000780c */ /* 0x000fe20001f84270 */
[-C--:B------:R-:W-:Y:S01]  /*8390*/  FMUL R98, R98, R155.reuse ;  /* 0x0000009b62627220 */ /* 0x080fe20000400000 */
[----:B------:R-:W-:Y:S01]  /*83a0*/  F2FP.F16.F32.PACK_AB R92, RZ, R92 ;  /* 0x0000005cff5c723e */ /* 0x000fe200000000ff */
[----:B------:R-:W-:Y:S01]  /*83b0*/  @P1 STG.E.U16 desc[UR36][R12.64+0x2], R91 ;  /* 0x0000025b0c001986 */ /* 0x000fe2000c101524 */
[----:B------:R-:W-:Y:S01]  /*83c0*/  ISETP.GT.AND P1, PT, R0, 0x9, P0 ;  /* 0x000000090000780c */ /* 0x000fe20000724270 */
[----:B------:R-:W-:Y:S01]  /*83d0*/  FMUL R99, R99, R155 ;  /* 0x0000009b63637220 */ /* 0x000fe20000400000 */
[----:B------:R-:W-:Y:S01]  /*83e0*/  F2FP.F16.F32.PACK_AB R93, RZ, R93 ;  /* 0x0000005dff5d723e */ /* 0x000fe200000000ff */
[-C--:B------:R-:W-:Y:S01]  /*83f0*/  FMUL R100, R100, R155.reuse ;  /* 0x0000009b64647220 */ /* 0x080fe20000400000 */
[----:B------:R-:W-:Y:S01]  /*8400*/  F2FP.F16.F32.PACK_AB R94, RZ, R94 ;  /* 0x0000005eff5e723e */ /* 0x000fe200000000ff */
[----:B------:R-:W-:Y:S01]  /*8410*/  FMUL R101, R101, R155 ;  /* 0x0000009b65657220 */ /* 0x000fe20000400000 */
[----:B------:R-:W-:Y:S01]  /*8420*/  F2FP.F16.F32.PACK_AB R95, RZ, R95 ;  /* 0x0000005fff5f723e */ /* 0x000fe200000000ff */
[-C--:B------:R-:W-:Y:S01]  /*8430*/  FMUL R102, R102, R155.reuse ;  /* 0x0000009b66667220 */ /* 0x080fe20000400000 */
[----:B------:R-:W-:Y:S01]  /*8440*/  F2FP.F16.F32.PACK_AB R96, RZ, R96 ;  /* 0x00000060ff60723e */ /* 0x000fe200000000ff */
[----:B------:R-:W-:Y:S01]  /*8450*/  @P4 STG.E.U16 desc[UR36][R6.64+0x10], R92 ;  /* 0x0000105c06004986 */ /* 0x000fe2000c101524 */
[C---:B------:R-:W-:Y:S01]  /*8460*/  ISETP.GT.AND P4, PT, R0.reuse, 0x10, P3 ;  /* 0x000000100000780c */ /* 0x040fe20001f84270 */
[----:B------:R-:W-:Y:S01]  /*8470*/  FMUL R103, R103, R155 ;  /* 0x0000009b67677220 */ /* 0x000fe20000400000 */
[----:B------:R-:W-:Y:S01]  /*8480*/  F2FP.F16.F32.PACK_AB R97, RZ, R97 ;  /* 0x00000061ff61723e */ /* 0x000fe200000000ff */
[----:B------:R-:W-:Y:S01]  /*8490*/  @P5 STG.E.U16 desc[UR36][R6.64+0x12], R93 ;  /* 0x0000125d06005986 */ /* 0x000fe2000c101524 */
[----:B------:R-:W-:Y:S01]  /*84a0*/  ISETP.GT.AND P5, PT, R0, 0x11, P0 ;  /* 0x000000110000780c */ /* 0x000fe200007a4270 */
        /* <DEDUP_REMOVED lines=74> */
[----:B------:R-:W-:Y:S01]  /*8950*/  FMUL R125, R125, R155 ;  /* 0x0000009b7d7d7220 */ /* 0x000fe20000400000 */
[----:B------:R-:W-:Y:S01]  /*8960*/  F2FP.F16.F32.PACK_AB R119, RZ, R119 ;  /* 0x00000077ff77723e */ /* 0x000fe200000000ff */
[-C--:B------:R-:W-:Y:S01]  /*8970*/  FMUL R126, R126, R155.reuse ;  /* 0x0000009b7e7e7220 */ /* 0x080fe20000400000 */
[----:B------:R-:W-:Y:S01]  /*8980*/  F2FP.F16.F32.PACK_AB R120, RZ, R120 ;  /* 0x00000078ff78723e */ /* 0x000fe200000000ff */
        /* <DEDUP_REMOVED lines=66> */
[----:B------:R-:W-:Y:S01]  /*8db0*/  IMAD.SHL.U32 R23, R4, 0x100, RZ ;  /* 0x0000010004177824 */ /* 0x000fe200078e00ff */
[----:B------:R-:W-:Y:S01]  /*8dc0*/  F2FP.F16.F32.PACK_AB R140, RZ, R140 ;  /* 0x0000008cff8c723e */ /* 0x000fe200000000ff */
[----:B------:R-:W-:Y:S01]  /*8dd0*/  @P1 STG.E.U16 desc[UR36][R6.64+0x90], R124 ;  /* 0x0000907c06001986 */ /* 0x000fe2000c101524 */
[----:B------:R-:W-:Y:S01]  /*8de0*/  ISETP.GT.AND P1, PT, R0, 0x50, P3 ;  /* 0x000000500000780c */ /* 0x000fe20001f24270 */
[----:B------:R-:W-:Y:S01]  /*8df0*/  FMUL R146, R146, R155 ;  /* 0x0000009b92927220 */ /* 0x000fe20000400000 */
[----:B------:R-:W-:Y:S01]  /*8e00*/  F2FP.F16.F32.PACK_AB R141, RZ, R141 ;  /* 0x0000008dff8d723e */ /* 0x000fe200000000ff */
[----:B------:R-:W-:Y:S01]  /*8e10*/  @P2 STG.E.U16 desc[UR36][R6.64+0x92], R125 ;  /* 0x0000927d06002986 */ /* 0x000fe2000c101524 */
[C---:B------:R-:W-:Y:S01]  /*8e20*/  ISETP.GT.AND P2, PT, R0.reuse, 0x51, P3 ;  /* 0x000000510000780c */ /* 0x040fe20001f44270 */
[-C--:B------:R-:W-:Y:S01]  /*8e30*/  FMUL R147, R147, R155.reuse ;  /* 0x0000009b93937220 */ /* 0x080fe20000400000 */
        /* <DEDUP_REMOVED lines=11> */
[-C--:B------:R-:W-:Y:S01]  /*8ef0*/  FMUL R150, R150, R155.reuse ;  /* 0x0000009b96967220 */ /* 0x080fe20000400000 */
[----:B------:R-:W-:Y:S01]  /*8f00*/  SHF.L.U64.HI R21, R4, 0x8, R5 ;  /* 0x0000000804157819 */ /* 0x000fe20000010205 */
[----:B------:R-:W-:Y:S01]  /*8f10*/  @P2 STG.E.U16 desc[UR36][R6.64+0xa2], R129 ;  /* 0x0000a28106002986 */ /* 0x000fe2000c101524 */
[C---:B------:R-:W-:Y:S01]  /*8f20*/  ISETP.GT.AND P2, PT, R0.reuse, 0x59, P3 ;  /* 0x000000590000780c */ /* 0x040fe20001f44270 */
        /* <DEDUP_REMOVED lines=58> */
[----:B------:R-:W-:Y:S01]  /*92d0*/  @P2 STG.E.U16 desc[UR36][R12.64+0xd0], R142 ;  /* 0x0000d08e0c002986 */ /* 0x000fe2000c101524 */
[----:B------:R-:W-:Y:S01]  /*92e0*/  F2FP.F16.F32.PACK_AB R34, RZ, R34 ;  /* 0x00000022ff22723e */ /* 0x000fe200000000ff */
[----:B------:R-:W-:Y:S01]  /*92f0*/  FMUL R40, R40, R155 ;  /* 0x0000009b28287220 */ /* 0x000fe20000400000 */
[----:B------:R-:W-:Y:S01]  /*9300*/  F2FP.F16.F32.PACK_AB R35, RZ, R35 ;  /* 0x00000023ff23723e */ /* 0x000fe200000000ff */
        /* <DEDUP_REMOVED lines=8> */
[----:B------:R-:W-:Y:S01]  /*9390*/  @P1 IMAD.MOV.U32 R4, RZ, RZ, R6 ;  /* 0x000000ffff041224 */ /* 0x000fe200078e0006 */
[----:B------:R-:W-:Y:S01]  /*93a0*/  F2FP.F16.F32.PACK_AB R38, RZ, R38 ;  /* 0x00000026ff26723e */ /* 0x000fe200000000ff */
[----:B------:R-:W-:Y:S01]  /*93b0*/  @P1 IMAD.MOV.U32 R5, RZ, RZ, R7 ;  /* 0x000000ffff051224 */ /* 0x000fe200078e0007 */
[----:B------:R-:W-:Y:S01]  /*93c0*/  F2FP.F16.F32.PACK_AB R39, RZ, R39 ;  /* 0x00000027ff27723e */ /* 0x000fe200000000ff */
[-C--:B------:R-:W-:Y:S01]  /*93d0*/  FMUL R43, R43, R155.reuse ;  /* 0x0000009b2b2b7220 */ /* 0x080fe20000400000 */
[----:B------:R-:W-:Y:S01]  /*93e0*/  F2FP.F16.F32.PACK_AB R40, RZ, R40 ;  /* 0x00000028ff28723e */ /* 0x000fe200000000ff */
[-C--:B------:R-:W-:Y:S01]  /*93f0*/  FMUL R44, R44, R155.reuse ;  /* 0x0000009b2c2c7220 */ /* 0x080fe20000400000 */
[----:B------:R0:W-:Y:S01]  /*9400*/  @P1 STG.E.U16 desc[UR36][R4.64+0xe2], R145 ;  /* 0x0000e29104001986 */ /* 0x0001e2000c101524 */
[----:B------:R-:W-:Y:S01]  /*9410*/  IADD3 R14, P1, P2, R11, R6, R23 ;  /* 0x000000060b0e7210 */ /* 0x000fe20007a3e017 */
[----:B------:R-:W-:Y:S01]  /*9420*/  FMUL R45, R45, R155 ;  /* 0x0000009b2d2d7220 */ /* 0x000fe20000400000 */
[----:B------:R-:W-:Y:S01]  /*9430*/  F2FP.F16.F32.PACK_AB R41, RZ, R41 ;  /* 0x00000029ff29723e */ /* 0x000fe200000000ff */
[----:B------:R-:W-:Y:S01]  /*9440*/  FMUL R46, R46, R155 ;  /* 0x0000009b2e2e7220 */ /* 0x000fe20000400000 */
[----:B------:R-:W-:Y:S01]  /*9450*/  IADD3.X R15, R9, R7, R21, P1, P2 ;  /* 0x00000007090f7210 */ /* 0x000fe20000fe4415 */
[-C--:B------:R-:W-:Y:S01]  /*9460*/  FMUL R47, R47, R155.reuse ;  /* 0x0000009b2f2f7220 */ /* 0x080fe20000400000 */
[C---:B------:R-:W-:Y:S01]  /*9470*/  ISETP.GT.AND P1, PT, R3.reuse, 0x80, PT ;  /* 0x000000800300780c */ /* 0x040fe20003f24270 */
[-C--:B------:R-:W-:Y:S01]  /*9480*/  FMUL R48, R48, R155.reuse ;  /* 0x0000009b30307220 */ /* 0x080fe20000400000 */
[----:B------:R-:W-:Y:S01]  /*9490*/  ISETP.GT.AND P2, PT, R3, 0x88, PT ;  /* 0x000000880300780c */ /* 0x000fe20003f44270 */
[----:B------:R-:W-:Y:S01]  /*94a0*/  FMUL R49, R49, R155 ;  /* 0x0000009b31317220 */ /* 0x000fe20000400000 */
[----:B------:R-:W-:Y:S01]  /*94b0*/  F2FP.F16.F32.PACK_AB R42, RZ, R42 ;  /* 0x0000002aff2a723e */ /* 0x000fe200000000ff */
[----:B0-----:R-:W-:Y:S01]  /*94c0*/  @P5 IMAD.MOV.U32 R4, RZ, RZ, R12 ;  /* 0x000000ffff045224 */ /* 0x001fe200078e000c */
[----:B------:R-:W-:Y:S01]  /*94d0*/  F2FP.F16.F32.PACK_AB R43, RZ, R43 ;  /* 0x0000002bff2b723e */ /* 0x000fe200000000ff */
[----:B------:R-:W-:Y:S01]  /*94e0*/  @P5 IMAD.MOV.U32 R5, RZ, RZ, R13 ;  /* 0x000000ffff055224 */ /* 0x000fe200078e000d */
[----:B------:R-:W-:Y:S01]  /*94f0*/  F2FP.F16.F32.PACK_AB R44, RZ, R44 ;  /* 0x0000002cff2c723e */ /* 0x000fe200000000ff */
[----:B------:R-:W-:Y:S01]  /*9500*/  FMUL R50, R50, R155 ;  /* 0x0000009b32327220 */ /* 0x000fe20000400000 */
[----:B------:R-:W-:Y:S01]  /*9510*/  F2FP.F16.F32.PACK_AB R45, RZ, R45 ;  /* 0x0000002dff2d723e */ /* 0x000fe200000000ff */
[-C--:B------:R-:W-:Y:S01]  /*9520*/  FMUL R51, R51, R155.reuse ;  /* 0x0000009b33337220 */ /* 0x080fe20000400000 */
[----:B------:R0:W-:Y:S01]  /*9530*/  @P5 STG.E.U16 desc[UR36][R4.64+0xe0], R146 ;  /* 0x0000e09204005986 */ /* 0x0001e2000c101524 */
[----:B------:R-:W-:Y:S01]  /*9540*/  ISETP.GT.AND P5, PT, R0, 0x78, P3 ;  /* 0x000000780000780c */ /* 0x000fe20001fa4270 */
[-C--:B------:R-:W-:Y:S01]  /*9550*/  FMUL R52, R52, R155.reuse ;  /* 0x0000009b34347220 */ /* 0x080fe20000400000 */
[C---:B------:R-:W-:Y:S01]  /*9560*/  ISETP.GT.AND P3, PT, R0.reuse, 0x79, P3 ;  /* 0x000000790000780c */ /* 0x040fe20001f64270 */
[----:B------:R-:W-:Y:S01]  /*9570*/  @P4 STG.E.U16 desc[UR36][R12.64+0xe2], R147 ;  /* 0x0000e2930c004986 */ /* 0x000fe2000c101524 */
[C---:B------:R-:W-:Y:S01]  /*9580*/  ISETP.GT.AND P4, PT, R0.reuse, 0x78, P0 ;  /* 0x000000780000780c */ /* 0x040fe20000784270 */
[-C--:B------:R-:W-:Y:S01]  /*9590*/  FMUL R53, R53, R155.reuse ;  /* 0x0000009b35357220 */ /* 0x080fe20000400000 */
[----:B------:R-:W-:Y:S01]  /*95a0*/  ISETP.GT.AND P0, PT, R0, 0x79, P0 ;  /* 0x000000790000780c */ /* 0x000fe20000704270 */
[-C--:B------:R-:W-:Y:S01]  /*95b0*/  FMUL R54, R54, R155.reuse ;  /* 0x0000009b36367220 */ /* 0x080fe20000400000 */
[----:B------:R-:W-:Y:S01]  /*95c0*/  F2FP.F16.F32.PACK_AB R46, RZ, R46 ;  /* 0x0000002eff2e723e */ /* 0x000fe200000000ff */
[----:B------:R-:W-:Y:S01]  /*95d0*/  FMUL R55, R55, R155 ;  /* 0x0000009b37377220 */ /* 0x000fe20000400000 */
[----:B------:R-:W-:Y:S01]  /*95e0*/  F2FP.F16.F32.PACK_AB R47, RZ, R47 ;  /* 0x0000002fff2f723e */ /* 0x000fe200000000ff */
[-C--:B------:R-:W-:Y:S01]  /*95f0*/  FMUL R56, R56, R155.reuse ;  /* 0x0000009b38387220 */ /* 0x080fe20000400000 */
[----:B------:R-:W-:Y:S01]  /*9600*/  F2FP.F16.F32.PACK_AB R48, RZ, R48 ;  /* 0x00000030ff30723e */ /* 0x000fe200000000ff */
[----:B------:R-:W-:Y:S01]  /*9610*/  @P5 STG.E.U16 desc[UR36][R6.64+0xf0], R148 ;  /* 0x0000f09406005986 */ /* 0x000fe2000c101524 */
[----:B0-----:R-:W-:Y:S01]  /*9620*/  IADD3 R4, P5, R23, R6, RZ ;  /* 0x0000000617047210 */ /* 0x001fe20007fbe0ff */
[----:B------:R-:W-:Y:S01]  /*9630*/  FMUL R57, R57, R155 ;  /* 0x0000009b39397220 */ /* 0x000fe20000400000 */
[----:B------:R-:W-:Y:S01]  /*9640*/  F2FP.F16.F32.PACK_AB R49, RZ, R49 ;  /* 0x00000031ff31723e */ /* 0x000fe200000000ff */
[----:B------:R0:W-:Y:S01]  /*9650*/  @P3 STG.E.U16 desc[UR36][R6.64+0xf2], R149 ;  /* 0x0000f29506003986 */ /* 0x0001e2000c101524 */
[----:B------:R-:W-:Y:S01]  /*9660*/  ISETP.GT.AND P3, PT, R0, RZ, P1 ;  /* 0x000000ff0000720c */ /* 0x000fe20000f64270 */
[----:B------:R-:W-:Y:S01]  /*9670*/  FMUL R58, R58, R155 ;  /* 0x0000009b3a3a7220 */ /* 0x000fe20000400000 */
[----:B------:R-:W-:Y:S01]  /*9680*/  IADD3.X R5, R21, R7, RZ, P5, !PT ;  /* 0x0000000715057210 */ /* 0x000fe20002ffe4ff */
[----:B------:R-:W-:Y:S01]  /*9690*/  @P4 STG.E.U16 desc[UR36][R12.64+0xf0], R150 ;  /* 0x0000f0960c004986 */ /* 0x000fe2000c101524 */
[C---:B------:R-:W-:Y:S01]  /*96a0*/  ISETP.GT.AND P4, PT, R0.reuse, 0x1, P1 ;  /* 0x000000010000780c */ /* 0x040fe20000f84270 */
[-C--:B------:R-:W-:Y:S01]  /*96b0*/  FMUL R59, R59, R155.reuse ;  /* 0x0000009b3b3b7220 */ /* 0x080fe20000400000 */
[C---:B------:R-:W-:Y:S01]  /*96c0*/  ISETP.GT.AND P5, PT, R0.reuse, RZ, P2 ;  /* 0x000000ff0000720c */ /* 0x040fe200017a4270 */
[----:B------:R-:W-:Y:S01]  /*96d0*/  @P0 STG.E.U16 desc[UR36][R12.64+0xf2], R151 ;  /* 0x0000f2970c000986 */ /* 0x000fe2000c101524 */
[----:B------:R-:W-:Y:S01]  /*96e0*/  ISETP.GT.AND P0, PT, R0, 0x1, P2 ;  /* 0x000000010000780c */ /* 0x000fe20001704270 */
[-C--:B------:R-:W-:Y:S01]  /*96f0*/  FMUL R60, R60, R155.reuse ;  /* 0x0000009b3c3c7220 */ /* 0x080fe20000400000 */
[----:B------:R-:W-:Y:S01]  /*9700*/  F2FP.F16.F32.PACK_AB R50, RZ, R50 ;  /* 0x00000032ff32723e */ /* 0x000fe200000000ff */
[----:B------:R-:W-:Y:S01]  /*9710*/  FMUL R61, R61, R155 ;  /* 0x0000009b3d3d7220 */ /* 0x000fe20000400000 */
[----:B------:R-:W-:Y:S01]  /*9720*/  F2FP.F16.F32.PACK_AB R51, RZ, R51 ;  /* 0x00000033ff33723e */ /* 0x000fe200000000ff */
[----:B------:R-:W-:Y:S01]  /*9730*/  @P3 STG.E.U16 desc[UR36][R4.64], R24 ;  /* 0x0000001804003986 */ /* 0x000fe2000c101524 */
[C---:B0-----:R-:W-:Y:S01]  /*9740*/  IADD3 R6, P3, R11.reuse, R4, RZ ;  /* 0x000000040b067210 */ /* 0x041fe20007f7e0ff */
[-C--:B------:R-:W-:Y:S01]  /*9750*/  FMUL R62, R62, R155.reuse ;  /* 0x0000009b3e3e7220 */ /* 0x080fe20000400000 */
[----:B------:R-:W-:Y:S01]  /*9760*/  F2FP.F16.F32.PACK_AB R52, RZ, R52 ;  /* 0x00000034ff34723e */ /* 0x000fe200000000ff */
[----:B------:R-:W-:Y:S01]  /*9770*/  @P4 STG.E.U16 desc[UR36][R4.64+0x2], R25 ;  /* 0x0000021904004986 */ /* 0x000fe2000c101524 */
[----:B------:R-:W-:Y:S01]  /*9780*/  IADD3 R10, P4, R11, R4, RZ ;  /* 0x000000040b0a7210 */ /* 0x000fe20007f9e0ff */
[--C-:B------:R-:W-:Y:S01]  /*9790*/  IMAD.X R7, R9, 0x1, R5.reuse, P3 ;  /* 0x0000000109077824 */ /* 0x100fe200018e0605 */
[C---:B------:R-:W-:Y:S01]  /*97a0*/  ISETP.GT.AND P3, PT, R0.reuse, 0x9, P2 ;  /* 0x000000090000780c */ /* 0x040fe20001764270 */
[----:B------:R-:W-:Y:S01]  /*97b0*/  FMUL R63, R63, R155 ;  /* 0x0000009b3f3f7220 */ /* 0x000fe20000400000 */
[----:B------:R-:W-:Y:S01]  /*97c0*/  F2FP.F16.F32.PACK_AB R53, RZ, R53 ;  /* 0x00000035ff35723e */ /* 0x000fe200000000ff */
[----:B------:R-:W-:Y:S01]  /*97d0*/  IMAD.X R11, R9, 0x1, R5, P4 ;  /* 0x00000001090b7824 */ /* 0x000fe200020e0605 */
[----:B------:R-:W-:Y:S01]  /*97e0*/  ISETP.GT.AND P4, PT, R0, 0x8, P1 ;  /* 0x000000080000780c */ /* 0x000fe20000f84270 */
[-C--:B------:R-:W-:Y:S01]  /*97f0*/  FMUL R64, R64, R155.reuse ;  /* 0x0000009b40407220 */ /* 0x080fe20000400000 */
[----:B------:R-:W-:Y:S01]  /*9800*/  F2FP.F16.F32.PACK_AB R54, RZ, R54 ;  /* 0x00000036ff36723e */ /* 0x000fe200000000ff */
[-C--:B------:R-:W-:Y:S01]  /*9810*/  FMUL R65, R65, R155.reuse ;  /* 0x0000009b41417220 */ /* 0x080fe20000400000 */
        /* <DEDUP_REMOVED lines=13> */
[-C--:B------:R-:W-:Y:S01]  /*98f0*/  FMUL R70, R70, R155.reuse ;  /* 0x0000009b46467220 */ /* 0x080fe20000400000 */
[----:B------:R-:W-:Y:S01]  /*9900*/  @P5 STG.E.U16 desc[UR36][R4.64+0x12], R29 ;  /* 0x0000121d04005986 */ /* 0x000fe2000c101524 */
[C---:B------:R-:W-:Y:S01]  /*9910*/  ISETP.GT.AND P5, PT, R0.reuse, 0x11, P1 ;  /* 0x000000110000780c */ /* 0x040fe20000fa4270 */
[-C--:B------:R-:W-:Y:S01]  /*9920*/  FMUL R71, R71, R155.reuse ;  /* 0x0000009b47477220 */ /* 0x080fe20000400000 */
[----:B------:R-:W-:Y:S01]  /*9930*/  F2FP.F16.F32.PACK_AB R58, RZ, R58 ;  /* 0x0000003aff3a723e */ /* 0x000fe200000000ff */
[----:B------:R0:W-:Y:S01]  /*9940*/  @P0 STG.E.U16 desc[UR36][R6.64+0x10], R30 ;  /* 0x0000101e06000986 */ /* 0x0001e2000c101524 */
        /* <DEDUP_REMOVED lines=13> */
[--C-:B0-----:R-:W-:Y:S01]  /*9a20*/  @P0 IMAD.MOV.U32 R6, RZ, RZ, R14.reuse ;  /* 0x000000ffff060224 */ /* 0x101fe200078e000e */
[----:B------:R-:W-:Y:S01]  /*9a30*/  F2FP.F16.F32.PACK_AB R62, RZ, R62 ;  /* 0x0000003eff3e723e */ /* 0x000fe200000000ff */
[--C-:B------:R-:W-:Y:S01]  /*9a40*/  @P0 IMAD.MOV.U32 R7, RZ, RZ, R15.reuse ;  /* 0x000000ffff070224 */ /* 0x100fe200078e000f */
[----:B------:R-:W-:Y:S01]  /*9a50*/  F2FP.F16.F32.PACK_AB R63, RZ, R63 ;  /* 0x0000003fff3f723e */ /* 0x000fe200000000ff */
[-C--:B------:R-:W-:Y:S01]  /*9a60*/  FMUL R75, R75, R155.reuse ;  /* 0x0000009b4b4b7220 */ /* 0x080fe20000400000 */
[----:B------:R-:W-:Y:S01]  /*9a70*/  F2FP.F16.F32.PACK_AB R64, RZ, R64 ;  /* 0x00000040ff40723e */ /* 0x000fe200000000ff */
[-C--:B------:R-:W-:Y:S01]  /*9a80*/  FMUL R76, R76, R155.reuse ;  /* 0x0000009b4c4c7220 */ /* 0x080fe20000400000 */
[----:B------:R0:W-:Y:S01]  /*9a90*/  @P0 STG.E.U16 desc[UR36][R6.64+0x20], R34 ;  /* 0x0000202206000986 */ /* 0x0001e2000c101524 */
        /* <DEDUP_REMOVED lines=30> */
[----:B0-----:R-:W-:Y:S01]  /*9c80*/  @P0 IMAD.MOV.U32 R6, RZ, RZ, R14 ;  /* 0x000000ffff060224 */ /* 0x001fe200078e000e */
[----:B------:R-:W-:Y:S01]  /*9c90*/  F2FP.F16.F32.PACK_AB R76, RZ, R76 ;  /* 0x0000004cff4c723e */ /* 0x000fe200000000ff */
[----:B------:R-:W-:Y:S01]  /*9ca0*/  @P0 IMAD.MOV.U32 R7, RZ, RZ, R15 ;  /* 0x000000ffff070224 */ /* 0x000fe200078e000f */
[----:B------:R-:W-:Y:S01]  /*9cb0*/  F2FP.F16.F32.PACK_AB R77, RZ, R77 ;  /* 0x0000004dff4d723e */ /* 0x000fe200000000ff */
[----:B------:R-:W-:Y:S01]  /*9cc0*/  FMUL R87, R87, R155 ;  /* 0x0000009b57577220 */ /* 0x000fe20000400000 */
[----:B------:R-:W-:-:S02]  /*9cd0*/  F2FP.F16.F32.PACK_AB R78, RZ, R78 ;  /* 0x0000004eff4e723e */ /* 0x000fc400000000ff */
[----:B------:R0:W-:Y:S01]  /*9ce0*/  @P0 STG.E.U16 desc[UR36][R6.64+0x30], R38 ;  /* 0x0000302606000986 */ /* 0x0001e2000c101524 */
[----:B------:R-:W-:Y:S02]  /*9cf0*/  ISETP.GT.AND P0, PT, R0, 0x20, P2 ;  /* 0x000000200000780c */ /* 0x000fe40001704270 */
[----:B------:R-:W-:Y:S02]  /*9d00*/  F2FP.F16.F32.PACK_AB R79, RZ, R79 ;  /* 0x0000004fff4f723e */ /* 0x000fe400000000ff */
[----:B------:R-:W-:Y:S02]  /*9d10*/  F2FP.F16.F32.PACK_AB R80, RZ, R80 ;  /* 0x00000050ff50723e */ /* 0x000fe400000000ff */
[----:B------:R-:W-:Y:S02]  /*9d20*/  F2FP.F16.F32.PACK_AB R81, RZ, R81 ;  /* 0x00000051ff51723e */ /* 0x000fe400000000ff */
[----:B------:R-:W-:Y:S02]  /*9d30*/  F2FP.F16.F32.PACK_AB R82, RZ, R82 ;  /* 0x00000052ff52723e */ /* 0x000fe400000000ff */
[----:B------:R-:W-:Y:S01]  /*9d40*/  F2FP.F16.F32.PACK_AB R83, RZ, R83 ;  /* 0x00000053ff53723e */ /* 0x000fe200000000ff */
[----:B0-----:R-:W-:Y:S01]  /*9d50*/  @P3 IMAD.MOV.U32 R6, RZ, RZ, R14 ;  /* 0x000000ffff063224 */ /* 0x001fe200078e000e */
[----:B------:R-:W-:-:S02]  /*9d60*/  @P3 MOV R7, R15 ;  /* 0x0000000f00073202 */ /* 0x000fc40000000f00 */
[----:B------:R-:W-:Y:S02]  /*9d70*/  F2FP.F16.F32.PACK_AB R84, RZ, R84 ;  /* 0x00000054ff54723e */ /* 0x000fe400000000ff */
[----:B------:R-:W-:Y:S01]  /*9d80*/  F2FP.F16.F32.PACK_AB R85, RZ, R85 ;  /* 0x00000055ff55723e */ /* 0x000fe200000000ff */
[----:B------:R0:W-:Y:S01]  /*9d90*/  @P3 STG.E.U16 desc[UR36][R6.64+0x32], R39 ;  /* 0x0000322706003986 */ /* 0x0001e2000c101524 */
[C---:B------:R-:W-:Y:S02]  /*9da0*/  ISETP.GT.AND P3, PT, R0.reuse, 0x21, P2 ;  /* 0x000000210000780c */ /* 0x040fe40001764270 */
[----:B------:R-:W-:Y:S01]  /*9db0*/  F2FP.F16.F32.PACK_AB R86, RZ, R86 ;  /* 0x00000056ff56723e */ /* 0x000fe200000000ff */
[----:B------:R-:W-:Y:S01]  /*9dc0*/  @P4 STG.E.U16 desc[UR36][R4.64+0x40], R40 ;  /* 0x0000402804004986 */ /* 0x000fe2000c101524 */
[C---:B------:R-:W-:Y:S02]  /*9dd0*/  ISETP.GT.AND P4, PT, R0.reuse, 0x28, P1 ;  /* 0x000000280000780c */ /* 0x040fe40000f84270 */
[----:B------:R-:W-:Y:S01]  /*9de0*/  F2FP.F16.F32.PACK_AB R87, RZ, R87 ;  /* 0x00000057ff57723e */ /* 0x000fe200000000ff */
[----:B------:R-:W-:Y:S01]  /*9df0*/  @P5 STG.E.U16 desc[UR36][R4.64+0x42], R41 ;  /* 0x0000422904005986 */ /* 0x000fe2000c101524 */
[----:B------:R-:W-:Y:S01]  /*9e00*/  ISETP.GT.AND P5, PT, R0, 0x29, P1 ;  /* 0x000000290000780c */ /* 0x000fe20000fa4270 */
[----:B0-----:R-:W-:-:S02]  /*9e10*/  @P0 IMAD.MOV.U32 R6, RZ, RZ, R14 ;  /* 0x000000ffff060224 */ /* 0x001fc400078e000e */
[----:B------:R-:W-:-:S05]  /*9e20*/  @P0 IMAD.MOV.U32 R7, RZ, RZ, R15 ;  /* 0x000000ffff070224 */ /* 0x000fca00078e000f */
[----:B------:R0:W-:Y:S01]  /*9e30*/  @P0 STG.E.U16 desc[UR36][R6.64+0x40], R42 ;  /* 0x0000402a06000986 */ /* 0x0001e2000c101524 */
[----:B------:R-:W-:Y:S01]  /*9e40*/  ISETP.GT.AND P0, PT, R0, 0x28, P2 ;  /* 0x000000280000780c */ /* 0x000fe20001704270 */
[----:B0-----:R-:W-:Y:S02]  /*9e50*/  @P3 IMAD.MOV.U32 R6, RZ, RZ, R14 ;  /* 0x000000ffff063224 */ /* 0x001fe400078e000e */
[----:B------:R-:W-:-:S05]  /*9e60*/  @P3 IMAD.MOV.U32 R7, RZ, RZ, R15 ;  /* 0x000000ffff073224 */ /* 0x000fca00078e000f */
[----:B------:R0:W-:Y:S01]  /*9e70*/  @P3 STG.E.U16 desc[UR36][R6.64+0x42], R43 ;  /* 0x0000422b06003986 */ /* 0x0001e2000c101524 */
[----:B------:R-:W-:-:S03]  /*9e80*/  ISETP.GT.AND P3, PT, R0, 0x29, P2 ;  /* 0x000000290000780c */ /* 0x000fc60001764270 */
[----:B------:R-:W-:Y:S01]  /*9e90*/  @P4 STG.E.U16 desc[UR36][R4.64+0x50], R44 ;  /* 0x0000502c04004986 */ /* 0x000fe2000c101524 */
[----:B------:R-:W-:-:S03]  /*9ea0*/  ISETP.GT.AND P4, PT, R0, 0x30, P1 ;  /* 0x000000300000780c */ /* 0x000fc60000f84270 */
[----:B------:R-:W-:Y:S01]  /*9eb0*/  @P5 STG.E.U16 desc[UR36][R4.64+0x52], R45 ;  /* 0x0000522d04005986 */ /* 0x000fe2000c101524 */
[----:B------:R-:W-:Y:S01]  /*9ec0*/  ISETP.GT.AND P5, PT, R0, 0x31, P1 ;  /* 0x000000310000780c */ /* 0x000fe20000fa4270 */
[----:B0-----:R-:W-:Y:S02]  /*9ed0*/  @P0 IMAD.MOV.U32 R6, RZ, RZ, R14 ;  /* 0x000000ffff060224 */ /* 0x001fe400078e000e */
        /* <DEDUP_REMOVED lines=11> */
[----:B0-----:R-:W-:Y:S01]  /*9f90*/  @P0 IMAD.MOV.U32 R6, RZ, RZ, R14 ;  /* 0x000000ffff060224 */ /* 0x001fe200078e000e */
[----:B------:R-:W-:-:S05]  /*9fa0*/  @P0 MOV R7, R15 ;  /* 0x0000000f00070202 */ /* 0x000fca0000000f00 */
        /* <DEDUP_REMOVED lines=26> */
[----:B0-----:R-:W-:Y:S01]  /*a150*/  @P3 IMAD.MOV.U32 R6, RZ, RZ, R14 ;  /* 0x000000ffff063224 */ /* 0x001fe200078e000e */
[----:B------:R-:W-:-:S05]  /*a160*/  @P3 MOV R7, R15 ;  /* 0x0000000f00073202 */ /* 0x000fca0000000f00 */
        /* <DEDUP_REMOVED lines=61> */
[C---:B------:R-:W-:Y:S02]  /*a540*/  ISETP.GT.AND P3, PT, R0.reuse, 0x78, P1 ;  /* 0x000000780000780c */ /* 0x040fe40000f64270 */
[C---:B------:R-:W-:Y:S01]  /*a550*/  ISETP.GT.AND P1, PT, R0.reuse, 0x79, P1 ;  /* 0x000000790000780c */ /* 0x040fe20000f24270 */
[----:B------:R-:W-:Y:S01]  /*a560*/  @P4 STG.E.U16 desc[UR36][R4.64+0xe0], R80 ;  /* 0x0000e05004004986 */ /* 0x000fe2000c101524 */
[----:B------:R-:W-:-:S03]  /*a570*/  ISETP.GT.AND P4, PT, R0, 0x71, P2 ;  /* 0x000000710000780c */ /* 0x000fc60001784270 */
[----:B------:R-:W-:Y:S01]  /*a580*/  @P5 STG.E.U16 desc[UR36][R4.64+0xe2], R81 ;  /* 0x0000e25104005986 */ /* 0x000fe2000c101524 */
[C---:B------:R-:W-:Y:S02]  /*a590*/  ISETP.GT.AND P5, PT, R0.reuse, 0x78, P2 ;  /* 0x000000780000780c */ /* 0x040fe400017a4270 */
[----:B------:R-:W-:Y:S01]  /*a5a0*/  ISETP.GT.AND P2, PT, R0, 0x79, P2 ;  /* 0x000000790000780c */ /* 0x000fe20001744270 */
[----:B0-----:R-:W-:Y:S02]  /*a5b0*/  @P0 IMAD.MOV.U32 R6, RZ, RZ, R14 ;  /* 0x000000ffff060224 */ /* 0x001fe400078e000e */
[----:B------:R-:W-:-:S05]  /*a5c0*/  @P0 IMAD.MOV.U32 R7, RZ, RZ, R15 ;  /* 0x000000ffff070224 */ /* 0x000fca00078e000f */
[----:B------:R0:W-:Y:S02]  /*a5d0*/  @P0 STG.E.U16 desc[UR36][R6.64+0xe0], R82 ;  /* 0x0000e05206000986 */ /* 0x0001e4000c101524 */
[----:B0-----:R-:W-:Y:S02]  /*a5e0*/  @P4 IMAD.MOV.U32 R6, RZ, RZ, R14 ;  /* 0x000000ffff064224 */ /* 0x001fe400078e000e */
[----:B------:R-:W-:-:S05]  /*a5f0*/  @P4 IMAD.MOV.U32 R7, RZ, RZ, R15 ;  /* 0x000000ffff074224 */ /* 0x000fca00078e000f */
[----:B------:R-:W-:Y:S04]  /*a600*/  @P4 STG.E.U16 desc[UR36][R6.64+0xe2], R83 ;  /* 0x0000e25306004986 */ /* 0x000fe8000c101524 */
[----:B------:R-:W-:Y:S04]  /*a610*/  @P3 STG.E.U16 desc[UR36][R4.64+0xf0], R84 ;  /* 0x0000f05404003986 */ /* 0x000fe8000c101524 */
[----:B------:R0:W-:Y:S02]  /*a620*/  @P1 STG.E.U16 desc[UR36][R4.64+0xf2], R85 ;  /* 0x0000f25504001986 */ /* 0x0001e4000c101524 */
[----:B0-----:R-:W-:-:S02]  /*a630*/  @P5 IMAD.MOV.U32 R4, RZ, RZ, R14 ;  /* 0x000000ffff045224 */ /* 0x001fc400078e000e */
[----:B------:R-:W-:-:S05]  /*a640*/  @P5 IMAD.MOV.U32 R5, RZ, RZ, R15 ;  /* 0x000000ffff055224 */ /* 0x000fca00078e000f */
[----:B------:R0:W-:Y:S04]  /*a650*/  @P5 STG.E.U16 desc[UR36][R4.64+0xf0], R86 ;  /* 0x0000f05604005986 */ /* 0x0001e8000c101524 */
[----:B------:R0:W-:Y:S02]  /*a660*/  @P2 STG.E.U16 desc[UR36][R14.64+0xf2], R87 ;  /* 0x0000f2570e002986 */ /* 0x0001e4000c101524 */
.L_x_287:
[----:B------:R-:W-:Y:S05]  /*a670*/  BSYNC B0 ;  /* 0x0000000000007941 */ /* 0x000fea0003800000 */
.L_x_35:
[----:B------:R-:W-:Y:S01]  /*a680*/  ULDC UR4, c[0x0][0xc] ;  /* 0x0000030000047ab9 */ /* 0x000fe20000000800 */
[----:B------:R-:W-:Y:S01]  /*a690*/  ULDC UR5, c[0x0][0x10] ;  /* 0x0000040000057ab9 */ /* 0x000fe20000000800 */
[----:B0-----:R-:W0:Y:S01]  /*a6a0*/  LDC R3, c[0x0][0x14] ;  /* 0x00000500ff037b82 */ /* 0x001e220000000800 */
[----:B------:R-:W-:Y:S01]  /*a6b0*/  UIMAD.WIDE.U32 UR4, UR4, UR5, URZ ;  /* 0x00000005040472a5 */ /* 0x000fe2000f8e003f */
[----:B------:R-:W-:Y:S01]  /*a6c0*/  PRMT R0, RZ, 0x7610, R0 ;  /* 0x00007610ff007816 */ /* 0x000fe20000000000 */
[----:B-----5:R-:W-:Y:S02]  /*a6d0*/  IMAD.MOV.U32 R154, RZ, RZ, -0x1 ;  /* 0xffffffffff9a7424 */ /* 0x020fe400078e00ff */
[----:B------:R-:W-:Y:S02]  /*a6e0*/  IMAD.MOV.U32 R23, RZ, RZ, -0x1 ;  /* 0xffffffffff177424 */ /* 0x000fe400078e00ff */
[----:B0-----:R-:W-:-:S04]  /*a6f0*/  IMAD.WIDE.U32 R16, R3, UR4, R16 ;  /* 0x0000000403107c25 */ /* 0x001fc8000f8e0010 */
[----:B------:R-:W-:Y:S01]  /*a700*/  IMAD R3, R3, UR5, RZ ;  /* 0x0000000503037c24 */ /* 0x000fe2000f8e02ff */
[----:B------:R-:W-:Y:S02]  /*a710*/  ULDC.64 UR4, c[0x0][0x650] ;  /* 0x0001940000047ab9 */ /* 0x000fe40000000a00 */
[----:B------:R-:W-:Y:S01]  /*a720*/  ISETP.GE.U32.AND P0, PT, R16, UR4, PT ;  /* 0x0000000410007c0c */ /* 0x000fe2000bf06070 */
[----:B------:R-:W-:-:S05]  /*a730*/  IMAD.IADD R17, R17, 0x1, R3 ;  /* 0x0000000111117824 */ /* 0x000fca00078e0203 */
[----:B------:R-:W-:-:S13]  /*a740*/  ISETP.GE.U32.AND.EX P0, PT, R17, UR5, PT, P0 ;  /* 0x0000000511007c0c */ /* 0x000fda000bf06100 */
[----:B------:R-:W-:Y:S05]  /*a750*/  @P0 BRA `(.L_x_288) ;  /* 0x0000000400640947 */ /* 0x000fea0003800000 */
[----:B------:R-:W0:Y:S01]  /*a760*/  S2R R12, SR_CTAID.X ;  /* 0x00000000000c7919 */ /* 0x000e220000002500 */
[----:B-12---:R-:W1:Y:S01]  /*a770*/  LDC.64 R10, c[0x0][0x628] ;  /* 0x00018a00ff0a7b82 */ /* 0x006e620000000a00 */
[----:B------:R-:W-:Y:S01]  /*a780*/  ULDC UR4, c[0x0][0x150] ;  /* 0x0000540000047ab9 */ /* 0x000fe20000000800 */
[----:B------:R-:W-:Y:S01]  /*a790*/  MOV R8, R16 ;  /* 0x0000001000087202 */ /* 0x000fe20000000f00 */
[----:B------:R-:W2:Y:S01]  /*a7a0*/  S2R R24, SR_CTAID.Y ;  /* 0x0000000000187919 */ /* 0x000ea20000002600 */
[----:B------:R-:W-:-:S04]  /*a7b0*/  IMAD.MOV.U32 R9, RZ, RZ, R17 ;  /* 0x000000ffff097224 */ /* 0x000fc800078e0011 */
[----:B------:R-:W2:Y:S08]  /*a7c0*/  LDC R21, c[0x0][0x144] ;  /* 0x00005100ff157b82 */ /* 0x000eb00000000800 */
[----:B------:R-:W2:Y:S08]  /*a7d0*/  LDC R0, c[0x0][0x630] ;  /* 0x00018c00ff007b82 */ /* 0x000eb00000000800 */
[----:B------:R-:W2:Y:S01]  /*a7e0*/  LDC.64 R14, c[0x0][0x620] ;  /* 0x00018800ff0e7b82 */ /* 0x000ea20000000a00 */
[----:B-1----:R-:W-:-:S04]  /*a7f0*/  ISETP.NE.U32.AND P0, PT, R10, RZ, PT ;  /* 0x000000ff0a00720c */ /* 0x002fc80003f05070 */
[----:B------:R-:W-:Y:S02]  /*a800*/  ISETP.NE.AND.EX P0, PT, R11, RZ, PT, P0 ;  /* 0x000000ff0b00720c */ /* 0x000fe40003f05300 */
[----:B0-----:R-:W-:-:S05]  /*a810*/  I2FP.F32.U32 R3, R12 ;  /* 0x0000000c00037245 */ /* 0x001fca0000201000 */
[----:B------:R-:W-:-:S04]  /*a820*/  FMUL R3, R3, UR4 ;  /* 0x0000000403037c20 */ /* 0x000fc80008400000 */
[----:B------:R0:W1:Y:S02]  /*a830*/  F2I.U32.TRUNC.NTZ R20, R3 ;  /* 0x0000000300147305 */ /* 0x000064000020f000 */
[----:B------:R-:W-:Y:S05]  /*a840*/  @!P0 BRA `(.L_x_289) ;  /* 0x0000000000288947 */ /* 0x000fea0003800000 */
[----:B0-----:R-:W0:Y:S02]  /*a850*/  LDC R3, c[0x0][0x634] ;  /* 0x00018d00ff037b82 */ /* 0x001e240000000800 */
        /* <DEDUP_REMOVED lines=9> */
.L_x_289:
[----:B------:R-:W5:Y:S01]  /*a8f0*/  LDC.64 R30, c[0x0][0x640] ;  /* 0x00019000ff1e7b82 */ /* 0x000f620000000a00 */
[-CC-:B--2---:R-:W-:Y:S01]  /*a900*/  SHF.R.U64 R23, R8, R0.reuse, R9.reuse ;  /* 0x0000000008177219 */ /* 0x184fe20000001209 */
[----:B-1----:R-:W-:Y:S01]  /*a910*/  IMAD.MOV R20, RZ, RZ, -R20 ;  /* 0x000000ffff147224 */ /* 0x002fe200078e0a14 */
[----:B------:R-:W-:Y:S01]  /*a920*/  SHF.R.U32.HI R0, RZ, R0, R9 ;  /* 0x00000000ff007219 */ /* 0x000fe20000011609 */
[----:B------:R-:W-:Y:S01]  /*a930*/  ULDC UR4, c[0x0][0x154] ;  /* 0x0000550000047ab9 */ /* 0x000fe20000000800 */
[----:B0-----:R-:W-:Y:S01]  /*a940*/  IADD3 R3, P0, RZ, -R23, RZ ;  /* 0x80000017ff037210 */ /* 0x001fe20007f1e0ff */
[----:B------:R-:W-:Y:S02]  /*a950*/  IMAD R26, R21, R20, R12 ;  /* 0x00000014151a7224 */ /* 0x000fe400078e020c */
[----:B------:R-:W0:Y:S01]  /*a960*/  LDC R6, c[0x0][0x618] ;  /* 0x00018600ff067b82 */ /* 0x000e220000000800 */
[----:B------:R-:W-:Y:S02]  /*a970*/  IMAD.MOV.U32 R7, RZ, RZ, 0x1 ;  /* 0x00000001ff077424 */ /* 0x000fe400078e00ff */
[----:B------:R-:W-:-:S04]  /*a980*/  IMAD.X R5, RZ, RZ, ~R0, P0 ;  /* 0x000000ffff057224 */ /* 0x000fc800000e0e00 */
[-C--:B------:R-:W-:Y:S01]  /*a990*/  IMAD R0, R5, R14.reuse, RZ ;  /* 0x0000000e05007224 */ /* 0x080fe200078e02ff */
[----:B------:R-:W1:Y:S01]  /*a9a0*/  LDC R8, c[0x0][0x608] ;  /* 0x00018200ff087b82 */ /* 0x000e620000000800 */
[----:B------:R-:W-:-:S04]  /*a9b0*/  IMAD.WIDE.U32 R4, R3, R14, R16 ;  /* 0x0000000e03047225 */ /* 0x000fc800078e0010 */
[----:B------:R-:W-:Y:S01]  /*a9c0*/  IMAD R3, R3, R15, R0 ;  /* 0x0000000f03037224 */ /* 0x000fe200078e0200 */
[----:B------:R-:W-:Y:S02]  /*a9d0*/  I2FP.F32.U32 R0, R24 ;  /* 0x0000001800007245 */ /* 0x000fe40000201000 */
[----:B------:R-:W2:Y:S01]  /*a9e0*/  LDC R28, c[0x0][0x658] ;  /* 0x00019600ff1c7b82 */ /* 0x000ea20000000800 */
[----:B------:R-:W-:Y:S01]  /*a9f0*/  IMAD.IADD R3, R5, 0x1, R3 ;  /* 0x0000000105037824 */ /* 0x000fe200078e0203 */
[----:B-----5:R-:W-:Y:S01]  /*aa00*/  ISETP.NE.U32.AND P0, PT, R30, RZ, PT ;  /* 0x000000ff1e00720c */ /* 0x020fe20003f05070 */
[----:B------:R-:W-:Y:S01]  /*aa10*/  FMUL R0, R0, UR4 ;  /* 0x0000000400007c20 */ /* 0x000fe20008400000 */
[----:B------:R-:W-:Y:S02]  /*aa20*/  IMAD.MOV.U32 R5, RZ, RZ, -0x1 ;  /* 0xffffffffff057424 */ /* 0x000fe400078e00ff */
[----:B------:R-:W-:Y:S01]  /*aa30*/  ISETP.NE.AND.EX P0, PT, R31, RZ, PT, P0 ;  /* 0x000000ff1f00720c */ /* 0x000fe20003f05300 */
[----:B------:R1:W2:Y:S01]  /*aa40*/  F2I.U32.TRUNC.NTZ R13, R0 ;  /* 0x00000000000d7305 */ /* 0x0002a2000020f000 */
[----:B------:R-:W3:Y:S01]  /*aa50*/  LDC R15, c[0x0][0x148] ;  /* 0x00005200ff0f7b82 */ /* 0x000ee20000000800 */
[----:B0-----:R-:W-:-:S02]  /*aa60*/  SHF.R.U64 R12, R4, R6, R3 ;  /* 0x00000006040c7219 */ /* 0x001fc40000001203 */
[----:B------:R-:W-:-:S05]  /*aa70*/  SHF.R.U32.HI R3, RZ, R6, R3 ;  /* 0x00000006ff037219 */ /* 0x000fca0000011603 */
[----:B------:R-:W0:Y:S01]  /*aa80*/  LDC R20, c[0x0][0x600] ;  /* 0x00018000ff147b82 */ /* 0x000e220000000800 */
[-CC-:B-1----:R-:W-:Y:S02]  /*aa90*/  SHF.R.U64 R10, R12, R8.reuse, R3.reuse ;  /* 0x000000080c0a7219 */ /* 0x182fe40000001203 */
[----:B------:R-:W-:-:S05]  /*aaa0*/  SHF.R.U32.HI R3, RZ, R8, R3 ;  /* 0x00000008ff037219 */ /* 0x000fca0000011603 */
[----:B------:R-:W1:Y:S01]  /*aab0*/  LDC R21, c[0x0][0x648] ;  /* 0x00019200ff157b82 */ /* 0x000e620000000800 */
[-C--:B--2---:R-:W-:Y:S02]  /*aac0*/  SHF.L.U32 R4, R5, R28.reuse, RZ ;  /* 0x0000001c05047219 */ /* 0x084fe400000006ff */
[-CC-:B------:R-:W-:Y:S02]  /*aad0*/  SHF.R.U64 R14, R10, R28.reuse, R3.reuse ;  /* 0x0000001c0a0e7219 */ /* 0x180fe40000001203 */
[----:B------:R-:W-:Y:S02]  /*aae0*/  SHF.R.U32.HI R5, RZ, R28, R3 ;  /* 0x0000001cff057219 */ /* 0x000fe40000011603 */
[----:B------:R-:W-:Y:S01]  /*aaf0*/  LOP3.LUT R153, RZ, R4, RZ, 0x33, !PT ;  /* 0x00000004ff997212 */ /* 0x000fe200078e33ff */
[----:B------:R-:W2:Y:S01]  /*ab00*/  LDC R25, c[0x0][0x638] ;  /* 0x00018e00ff197b82 */ /* 0x000ea20000000800 */
[----:B------:R-:W-:Y:S02]  /*ab10*/  SHF.L.U32 R28, R7, R28, RZ ;  /* 0x0000001c071c7219 */ /* 0x000fe400000006ff */
[----:B------:R-:W-:-:S05]  /*ab20*/  MOV R4, R14 ;  /* 0x0000000e00047202 */ /* 0x000fca0000000f00 */
[----:B------:R-:W0:Y:S01]  /*ab30*/  LDC R27, c[0x0][0x610] ;  /* 0x00018400ff1b7b82 */ /* 0x000e220000000800 */
[----:B------:R-:W-:Y:S05]  /*ab40*/  @!P0 BRA `(.L_x_290) ;  /* 0x0000000000288947 */ /* 0x000fea0003800000 */
[----:B------:R-:W5:Y:S02]  /*ab50*/  LDC R3, c[0x0][0x64c] ;  /* 0x00019300ff037b82 */ /* 0x000f640000000800 */
[----:B-----5:R-:W-:-:S05]  /*ab60*/  IADD3 R3, P0, R14, R3, RZ ;  /* 0x000000030e037210 */ /* 0x020fca0007f1e0ff */
        /* <DEDUP_REMOVED lines=8> */
.L_x_290:
[----:B------:R-:W-:Y:S01]  /*abf0*/  ISETP.NE.AND P0, PT, R2, 0x1, PT ;  /* 0x000000010200780c */ /* 0x000fe20003f05270 */
[----:B------:R-:W-:Y:S01]  /*ac00*/  IMAD.MOV R13, RZ, RZ, -R13 ;  /* 0x000000ffff0d7224 */ /* 0x000fe200078e0a0d */
[----:B-1----:R-:W-:Y:S01]  /*ac10*/  SHF.R.U64 R0, R4, R21, R5 ;  /* 0x0000001504007219 */ /* 0x002fe20000001205 */
[----:B0-----:R-:W-:Y:S01]  /*ac20*/  VIADD R5, R20, 0xffffffff ;  /* 0xffffffff14057836 */ /* 0x001fe20000000000 */
[----:B------:R-:W-:-:S03]  /*ac30*/  LOP3.LUT R153, R10, R153, RZ, 0xc0, !PT ;  /* 0x000000990a997212 */ /* 0x000fc600078ec0ff */
[----:B------:R-:W-:Y:S01]  /*ac40*/  IMAD.MOV R3, RZ, RZ, -R0 ;  /* 0x000000ffff037224 */ /* 0x000fe200078e0a00 */
[----:B------:R-:W-:Y:S01]  /*ac50*/  LOP3.LUT R5, R12, R5, RZ, 0xc0, !PT ;  /* 0x000000050c057212 */ /* 0x000fe200078ec0ff */
[----:B------:R-:W-:Y:S02]  /*ac60*/  IMAD R153, R28, R0, R153 ;  /* 0x000000001c997224 */ /* 0x000fe400078e0299 */
[----:B--2---:R-:W-:Y:S02]  /*ac70*/  IMAD R0, R3, R25, R14 ;  /* 0x0000001903007224 */ /* 0x004fe400078e020e */
[----:B---3--:R-:W-:Y:S02]  /*ac80*/  @P0 IMAD R26, R15, R13, R24 ;  /* 0x0000000d0f1a0224 */ /* 0x008fe400078e0218 */
[----:B------:R-:W-:Y:S02]  /*ac90*/  IMAD R4, R0, R20, R5 ;  /* 0x0000001400047224 */ /* 0x000fe400078e0205 */
[----:B------:R-:W-:-:S02]  /*aca0*/  IMAD R153, R153, R27, R26 ;  /* 0x0000001b99997224 */ /* 0x000fc400078e021a */
[----:B------:R-:W-:-:S03]  /*acb0*/  IMAD.MOV.U32 R3, RZ, RZ, 0x1 ;  /* 0x00000001ff037424 */ /* 0x000fc600078e00ff */
[----:B------:R-:W-:Y:S02]  /*acc0*/  SEL R154, R4, R153, !P0 ;  /* 0x00000099049a7207 */ /* 0x000fe40004000000 */
[----:B------:R-:W-:Y:S02]  /*acd0*/  PRMT R0, R3, 0x7610, R0 ;  /* 0x0000761003007816 */ /* 0x000fe40000000000 */
[----:B------:R-:W-:-:S07]  /*ace0*/  SEL R153, R153, R4, !P0 ;  /* 0x0000000499997207 */ /* 0x000fce0004000000 */
.L_x_288:
[----:B------:R-:W-:-:S13]  /*acf0*/  LOP3.LUT P0, RZ, R0, 0xff, RZ, 0xc0, !PT ;  /* 0x000000ff00ff7812 */ /* 0x000fda000780c0ff */
[----:B------:R-:W-:Y:S05]  /*ad00*/  @P0 BRA `(.L_x_291) ;  /* 0xffffff6400700947 */ /* 0x000fea000383ffff */
[----:B------:R-:W-:Y:S05]  /*ad10*/  EXIT ;  /* 0x000000000000794d */ /* 0x000fea0003800000 */
.L_x_8:
[----:B0-----:R-:W-:Y:S01]  /*ad20*/  ULDC.64 UR4, c[0x0][0x650] ;  /* 0x0001940000047ab9 */ /* 0x001fe20000000a00 */
        /* <DEDUP_REMOVED lines=25> */
.L_x_293:
[----:B------:R-:W0:Y:S01]  /*aec0*/  LDC.64 R28, c[0x0][0x640] ;  /* 0x00019000ff1c7b82 */ /* 0x000e220000000a00 */
[-CC-:B------:R-:W-:Y:S01]  /*aed0*/  SHF.R.U64 R22, R12, R6.reuse, R13.reuse ;  /* 0x000000060c167219 */ /* 0x180fe2000000120d */
[----:B------:R-:W-:Y:S01]  /*aee0*/  IMAD.MOV.U32 R30, RZ, RZ, 0x1 ;  /* 0x00000001ff1e7424 */ /* 0x000fe200078e00ff */
[----:B------:R-:W-:Y:S02]  /*aef0*/  SHF.R.U32.HI R6, RZ, R6, R13 ;  /* 0x00000006ff067219 */ /* 0x000fe4000001160d */
        /* <DEDUP_REMOVED lines=9> */
[----:B------:R-:W-:-:S03]  /*af90*/  IMAD.IADD R9, R9, 0x1, R11 ;  /* 0x0000000109097824 */ /* 0x000fc600078e020b */
[----:B------:R-:W-:-:S03]  /*afa0*/  ISETP.NE.AND.EX P0, PT, R29, RZ, PT, P0 ;  /* 0x000000ff1d00720c */ /* 0x000fc60003f05300 */
[----:B------:R-:W0:Y:S01]  /*afb0*/  LDC R20, c[0x0][0x600] ;  /* 0x00018000ff147b82 */ /* 0x000e220000000800 */
[-CC-:B-1----:R-:W-:Y:S01]  /*afc0*/  SHF.R.U64 R14, R8, R10.reuse, R9.reuse ;  /* 0x0000000a080e7219 */ /* 0x182fe20000001209 */
[----:B------:R-:W-:Y:S01]  /*afd0*/  IMAD.MOV.U32 R8, RZ, RZ, -0x1 ;  /* 0xffffffffff087424 */ /* 0x000fe200078e00ff */
[----:B------:R-:W-:-:S05]  /*afe0*/  SHF.R.U32.HI R9, RZ, R10, R9 ;  /* 0x0000000aff097219 */ /* 0x000fca0000011609 */
[----:B------:R-:W1:Y:S01]  /*aff0*/  LDC R26, c[0x0][0x648] ;  /* 0x00019200ff1a7b82 */ /* 0x000e620000000800 */
[-CC-:B--2---:R-:W-:Y:S02]  /*b000*/  SHF.R.U64 R21, R14, R12.reuse, R9.reuse ;  /* 0x0000000c0e157219 */ /* 0x184fe40000001209 */
[----:B------:R-:W-:-:S05]  /*b010*/  SHF.R.U32.HI R6, RZ, R12, R9 ;  /* 0x0000000cff067219 */ /* 0x000fca0000011609 */
[----:B------:R-:W2:Y:S01]  /*b020*/  LDC R27, c[0x0][0x638] ;  /* 0x00018e00ff1b7b82 */ /* 0x000ea20000000800 */
[-C--:B---3--:R-:W-:Y:S02]  /*b030*/  SHF.L.U32 R8, R8, R25.reuse, RZ ;  /* 0x0000001908087219 */ /* 0x088fe400000006ff */
[-CC-:B------:R-:W-:Y:S02]  /*b040*/  SHF.R.U64 R23, R21, R25.reuse, R6.reuse ;  /* 0x0000001915177219 */ /* 0x180fe40000001206 */
[----:B------:R-:W-:Y:S02]  /*b050*/  LOP3.LUT R32, RZ, R8, RZ, 0x33, !PT ;  /* 0x00000008ff207212 */ /* 0x000fe400078e33ff */
[----:B------:R-:W-:Y:S01]  /*b060*/  SHF.R.U32.HI R9, RZ, R25, R6 ;  /* 0x00000019ff097219 */ /* 0x000fe20000011606 */
        /* <DEDUP_REMOVED lines=13> */
.L_x_294:
[----:B------:R-:W-:Y:S02]  /*b140*/  ISETP.NE.AND P0, PT, R2, 0x1, PT ;  /* 0x000000010200780c */ /* 0x000fe40003f05270 */
[----:B-1----:R-:W-:Y:S01]  /*b150*/  SHF.R.U64 R6, R8, R26, R9 ;  /* 0x0000001a08067219 */ /* 0x002fe20000001209 */
[----:B0-----:R-:W-:Y:S01]  /*b160*/  VIADD R9, R20, 0xffffffff ;  /* 0xffffffff14097836 */ /* 0x001fe20000000000 */
[----:B------:R-:W-:Y:S02]  /*b170*/  SHF.L.U32 R30, R30, R25, RZ ;  /* 0x000000191e1e7219 */ /* 0x000fe400000006ff */
[----:B------:R-:W-:Y:S01]  /*b180*/  LOP3.LUT R5, R21, R32, RZ, 0xc0, !PT ;  /* 0x0000002015057212 */ /* 0x000fe200078ec0ff */
[----:B------:R-:W-:-:S04]  /*b190*/  IMAD.MOV R8, RZ, RZ, -R6 ;  /* 0x000000ffff087224 */ /* 0x000fc800078e0a06 */
[----:B------:R-:W-:Y:S01]  /*b1a0*/  IMAD R6, R30, R6, R5 ;  /* 0x000000061e067224 */ /* 0x000fe200078e0205 */
[----:B------:R-:W-:Y:S01]  /*b1b0*/  LOP3.LUT R5, R14, R9, RZ, 0xc0, !PT ;  /* 0x000000090e057212 */ /* 0x000fe200078ec0ff */
[----:B------:R-:W-:Y:S02]  /*b1c0*/  @P0 IMAD R3, R7, R24, R4 ;  /* 0x0000001807030224 */ /* 0x000fe400078e0204 */
[----:B--2---:R-:W-:Y:S02]  /*b1d0*/  IMAD R4, R8, R27, R23 ;  /* 0x0000001b08047224 */ /* 0x004fe400078e0217 */
[----:B---3--:R-:W-:Y:S02]  /*b1e0*/  IMAD R3, R6, R31, R3 ;  /* 0x0000001f06037224 */ /* 0x008fe400078e0203 */
[----:B------:R-:W-:Y:S02]  /*b1f0*/  IMAD R4, R4, R20, R5 ;  /* 0x0000001404047224 */ /* 0x000fe400078e0205 */
[----:B------:R-:W-:-:S02]  /*b200*/  IMAD.MOV.U32 R8, RZ, RZ, 0x1 ;  /* 0x00000001ff087424 */ /* 0x000fc400078e00ff */
[----:B------:R-:W-:Y:S01]  /*b210*/  IMAD.MOV.U32 R6, RZ, RZ, R22 ;  /* 0x000000ffff067224 */ /* 0x000fe200078e0016 */
[----:B------:R-:W-:Y:S02]  /*b220*/  SEL R20, R4, R3, !P0 ;  /* 0x0000000304147207 */ /* 0x000fe40004000000 */
[----:B------:R-:W-:-:S07]  /*b230*/  SEL R21, R3, R4, !P0 ;  /* 0x0000000403157207 */ /* 0x000fce0004000000 */
.L_x_292:
[----:B------:R-:W-:-:S08]  /*b240*/  NOP ;  /* 0x0000000000007918 */ /* 0x000fd00000000000 */
[----:B------:R-:W0:-:S00]  /*b250*/  USETMAXREG.DEALLOC.CTAPOOL 0x28 ;  /* 0x00000028000079c8 */ /* 0x000e0000080e0500 */
[----:B0-----:R-:W-:-:S13]  /*b260*/  ISETP.NE.AND P0, PT, R0, RZ, PT ;  /* 0x000000ff0000720c */ /* 0x001fda0003f05270 */
[----:B------:R-:W-:Y:S05]  /*b270*/  @P0 EXIT ;  /* 0x000000000000094d */ /* 0x000fea0003800000 */
[----:B------:R-:W-:Y:S01]  /*b280*/  LOP3.LUT P0, RZ, R8, 0xff, RZ, 0xc0, !PT ;  /* 0x000000ff08ff7812 */ /* 0x000fe2000780c0ff */
[----:B------:R-:W-:Y:S02]  /*b290*/  IMAD.MOV.U32 R0, RZ, RZ, 0x1 ;  /* 0x00000001ff007424 */ /* 0x000fe400078e00ff */
[----:B------:R-:W-:-:S10]  /*b2a0*/  IMAD.MOV.U32 R3, RZ, RZ, RZ ;  /* 0x000000ffff037224 */ /* 0x000fd400078e00ff */
[----:B------:R-:W-:Y:S05]  /*b2b0*/  @!P0 BRA `(.L_x_295) ;  /* 0x0000000c00448947 */ /* 0x000fea0003800000 */
[----:B------:R-:W0:Y:S01]  /*b2c0*/  LDC R0, c[0x0][0x28c] ;  /* 0x0000a300ff007b82 */ /* 0x000e220000000800 */
[----:B------:R-:W1:Y:S01]  /*b2d0*/  S2R R12, SR_CgaCtaId ;  /* 0x00000000000c7919 */ /* 0x000e620000008800 */
[----:B------:R-:W-:Y:S01]  /*b2e0*/  ULDC UR5, c[0x0][0x600] ;  /* 0x0001800000057ab9 */ /* 0x000fe20000000800 */
[----:B------:R-:W-:Y:S01]  /*b2f0*/  ULDC UR4, c[0x0][0xc] ;  /* 0x0000030000047ab9 */ /* 0x000fe20000000800 */
[----:B------:R-:W-:Y:S01]  /*b300*/  UIADD3 UR16, UR5, -0x1, URZ ;  /* 0xffffffff05107890 */ /* 0x000fe2000fffe03f */
[----:B------:R-:W-:Y:S01]  /*b310*/  BSSY B0, `(.L_x_295) ;  /* 0x00000cb000007945 */ /* 0x000fe20003800000 */
[----:B------:R-:W-:Y:S01]  /*b320*/  ULDC UR6, c[0x0][0x658] ;  /* 0x0001960000067ab9 */ /* 0x000fe20000000800 */
[----:B------:R-:W-:Y:S01]  /*b330*/  ULDC UR5, c[0x0][0x10] ;  /* 0x0000040000057ab9 */ /* 0x000fe20000000800 */
[----:B------:R-:W-:Y:S01]  /*b340*/  UMOV UR7, 0xffffffff ;  /* 0xffffffff00077882 */ /* 0x000fe20000000000 */
[----:B------:R-:W-:Y:S01]  /*b350*/  UMOV UR8, 0x1 ;  /* 0x0000000100087882 */ /* 0x000fe20000000000 */
[----:B------:R-:W-:Y:S01]  /*b360*/  UIMAD.WIDE.U32 UR4, UR4, UR5, URZ ;  /* 0x00000005040472a5 */ /* 0x000fe2000f8e003f */
[----:B------:R-:W-:Y:S01]  /*b370*/  IMAD.MOV.U32 R9, RZ, RZ, 0x1 ;  /* 0x00000001ff097424 */ /* 0x000fe200078e00ff */
[----:B------:R-:W-:Y:S01]  /*b380*/  USHF.L.U32 UR7, UR7, UR6, URZ ;  /* 0x0000000607077299 */ /* 0x000fe2000800063f */
[----:B------:R-:W-:Y:S01]  /*b390*/  LOP3.LUT R8, R19, 0x2, RZ, 0xfc, !PT ;  /* 0x0000000213087812 */ /* 0x000fe200078efcff */
[----:B------:R-:W-:-:S02]  /*b3a0*/  USHF.L.U32 UR18, UR8, UR6, URZ ;  /* 0x0000000608127299 */ /* 0x000fc4000800063f */
[----:B------:R-:W-:Y:S01]  /*b3b0*/  ULOP3.LUT UR17, URZ, UR7, URZ, 0x33, !UPT ;  /* 0x000000073f117292 */ /* 0x000fe2000f8e333f */
[----:B------:R-:W-:Y:S01]  /*b3c0*/  ULDC UR6, c[0x0][0x14] ;  /* 0x0000050000067ab9 */ /* 0x000fe20000000800 */
[----:B------:R-:W-:Y:S01]  /*b3d0*/  ULDC.64 UR22, c[0x0][0x198] ;  /* 0x0000660000167ab9 */ /* 0x000fe20000000a00 */
[----:B------:R-:W-:Y:S02]  /*b3e0*/  UIMAD.WIDE.U32 UR20, UR4, UR6, URZ ;  /* 0x00000006041472a5 */ /* 0x000fe4000f8e003f */
[----:B------:R-:W-:Y:S01]  /*b3f0*/  UIMAD UR13, UR5, UR6, URZ ;  /* 0x00000006050d72a4 */ /* 0x000fe2000f8e023f */
[----:B0-----:R-:W-:-:S03]  /*b400*/  IADD3 R0, R0, 0x1f, RZ ;  /* 0x0000001f00007810 */ /* 0x001fc60007ffe0ff */
[----:B------:R-:W-:Y:S01]  /*b410*/  UIADD3 UR13, UR21, UR13, URZ ;  /* 0x0000000d150d7290 */ /* 0x000fe2000fffe03f */
[----:B------:R-:W-:-:S04]  /*b420*/  SHF.R.S32.HI R3, RZ, 0x1f, R0 ;  /* 0x0000001fff037819 */ /* 0x000fc80000011400 */
[----:B------:R-:W-:Y:S01]  /*b430*/  LEA.HI R10, R3, R0, RZ, 0x5 ;  /* 0x00000000030a7211 */ /* 0x000fe200078f28ff */
[C---:B-1----:R-:W-:Y:S02]  /*b440*/  IMAD.SHL.U32 R11, R12.reuse, 0x40, RZ ;  /* 0x000000400c0b7824 */ /* 0x042fe400078e00ff */
[----:B------:R-:W-:Y:S01]  /*b450*/  IMAD.SHL.U32 R12, R12, 0x800, RZ ;  /* 0x000008000c0c7824 */ /* 0x000fe200078e00ff */
[----:B------:R-:W-:Y:S01]  /*b460*/  SHF.R.S32.HI R10, RZ, 0x5, R10 ;  /* 0x00000005ff0a7819 */ /* 0x000fe2000001140a */
[----:B------:R-:W-:Y:S01]  /*b470*/  IMAD.MOV.U32 R0, RZ, RZ, 0x1 ;  /* 0x00000001ff007424 */ /* 0x000fe200078e00ff */
[----:B------:R-:W-:Y:S01]  /*b480*/  LOP3.LUT R11, R11, 0x40, RZ, 0xc0, !PT ;  /* 0x000000400b0b7812 */ /* 0x000fe200078ec0ff */
[----:B------:R-:W-:Y:S01]  /*b490*/  IMAD.MOV.U32 R3, RZ, RZ, RZ ;  /* 0x000000ffff037224 */ /* 0x000fe200078e00ff */
[----:B------:R-:W-:Y:S01]  /*b4a0*/  LOP3.LUT R12, R12, 0x800, RZ, 0xc0, !PT ;  /* 0x000008000c0c7812 */ /* 0x000fe200078ec0ff */
[----:B------:R-:W-:-:S07]  /*b4b0*/  VIADD R13, R10, 0x1 ;  /* 0x000000010a0d7836 */ /* 0x000fce0000000000 */
.L_x_306:
[----:B------:R-:W-:-:S03]  /*b4c0*/  UMOV UR4, 0xffffffff ;  /* 0xffffffff00047882 */ /* 0x000fc60000000000 */
[----:B------:R-:W-:Y:S05]  /*b4d0*/  BRA.DIV UR4, `(.L_x_296) ;  /* 0x0000001204587947 */ /* 0x000fea000b800000 */
[----:B------:R-:W-:-:S13]  /*b4e0*/  ELECT P6, URZ, PT ;  /* 0x00000000003f782f */ /* 0x000fda00038c0000 */
.L_x_322:
[----:B------:R-:W0:Y:S01]  /*b4f0*/  LDC R4, c[0x0][0x28c] ;  /* 0x0000a300ff047b82 */ /* 0x000e220000000800 */
[----:B------:R-:W-:Y:S01]  /*b500*/  BSSY B1, `(.L_x_297) ;  /* 0x0000038000017945 */ /* 0x000fe20003800000 */
[----:B0-----:R-:W-:-:S13]  /*b510*/  ISETP.LT.OR P6, PT, R4, 0x1, !P6 ;  /* 0x000000010400780c */ /* 0x001fda00077c1670 */
[----:B------:R-:W-:Y:S05]  /*b520*/  @P6 BRA `(.L_x_298) ;  /* 0x0000000000d46947 */ /* 0x000fea0003800000 */
[----:B------:R-:W-:Y:S01]  /*b530*/  IMAD R20, R20, 0x80, R11 ;  /* 0x0000008014147824 */ /* 0x000fe200078e020b */
[----:B------:R-:W-:Y:S01]  /*b540*/  MOV R24, RZ ;  /* 0x000000ff00187202 */ /* 0x000fe20000000f00 */
[----:B------:R-:W-:Y:S02]  /*b550*/  IMAD.SHL.U32 R21, R21, 0x100, RZ ;  /* 0x0000010015157824 */ /* 0x000fe400078e00ff */
[----:B------:R-:W-:Y:S02]  /*b560*/  IMAD.MOV.U32 R4, RZ, RZ, R13 ;  /* 0x000000ffff047224 */ /* 0x000fe400078e000d */
[----:B------:R-:W-:Y:S02]  /*b570*/  IMAD.MOV.U32 R5, RZ, RZ, R0 ;  /* 0x000000ffff057224 */ /* 0x000fe400078e0000 */
[----:B------:R-:W-:-:S07]  /*b580*/  IMAD.MOV.U32 R7, RZ, RZ, R3 ;  /* 0x000000ffff077224 */ /* 0x000fce00078e0003 */
.L_x_301:
[----:B------:R-:W0:Y:S01]  /*b590*/  S2R R15, SR_CgaCtaId ;  /* 0x00000000000f7919 */ /* 0x000e220000008800 */
[----:B------:R-:W-:Y:S02]  /*b5a0*/  MOV R14, 0x400 ;  /* 0x00000400000e7802 */ /* 0x000fe40000000f00 */
[----:B------:R-:W-:Y:S02]  /*b5b0*/  LOP3.LUT P1, RZ, R18, 0x7f, RZ, 0xc0, !PT ;  /* 0x0000007f12ff7812 */ /* 0x000fe4000782c0ff */
[----:B0-----:R-:W-:Y:S02]  /*b5c0*/  LEA R22, R15, R14, 0x18 ;  /* 0x0000000e0f167211 */ /* 0x001fe400078ec0ff */
[----:B------:R-:W-:-:S09]  /*b5d0*/  SHF.L.U32 R14, R5, 0x1f, RZ ;  /* 0x0000001f050e7819 */ /* 0x000fd200000006ff */
[----:B------:R-:W0:Y:S01]  /*b5e0*/  @!P1 LDC R15, c[0x0][0x500] ;  /* 0x00014000ff0f9b82 */ /* 0x000e220000000800 */
[----:B------:R-:W-:-:S04]  /*b5f0*/  IMAD R23, R7, 0x8, R22 ;  /* 0x0000000807177824 */ /* 0x000fc800078e0216 */
[----:B------:R-:W1:Y:S02]  /*b600*/  SYNCS.PHASECHK.TRANS64.TRYWAIT P0, [R23+URZ+0x48], R14 ;  /* 0x0000480e170075a7 */ /* 0x000e64000800017f */
[----:B-1----:R-:W-:Y:S05]  /*b610*/  @!P0 BRA `(.L_x_299) ;  /* 0x0000001000288947 */ /* 0x002fea0003800000 */
.L_x_323:
[----:B-1----:R-:W-:Y:S01]  /*b620*/  PRMT R14, R8, 0x9910, RZ ;  /* 0x00009910080e7816 */ /* 0x002fe200000000ff */
[----:B0-----:R0:W-:Y:S03]  /*b630*/  @!P1 SYNCS.ARRIVE.TRANS64 RZ, [R23+URZ], R15 ;  /* 0x0000000f17ff99a7 */ /* 0x0011e6000800003f */
[----:B------:R-:W-:-:S13]  /*b640*/  ISETP.NE.AND P0, PT, R14, 0x2, PT ;  /* 0x000000020e00780c */ /* 0x000fda0003f05270 */
[----:B0-----:R-:W-:Y:S05]  /*b650*/  @P0 BRA `(.L_x_300) ;  /* 0x0000000000040947 */ /* 0x001fea0003800000 */
[----:B------:R-:W-:Y:S01]  /*b660*/  BPT.TRAP 0x1 ;  /* 0x000000040000795c */ /* 0x000fe20000300000 */
.L_x_300:
[----:B------:R-:W-:Y:S01]  /*b670*/  IMAD R14, R7, 0x1000, R12 ;  /* 0x00001000070e7824 */ /* 0x000fe200078e020c */
[----:B------:R-:W-:Y:S01]  /*b680*/  R2UR UR9, R23 ;  /* 0x00000000170972ca */ /* 0x000fe200000e0000 */
[--C-:B------:R-:W-:Y:S01]  /*b690*/  IMAD R15, R7, 0x4000, R22.reuse ;  /* 0x00004000070f7824 */ /* 0x100fe200078e0216 */
[----:B------:R-:W-:Y:S01]  /*b6a0*/  UIADD3 UR4, UP0, UR22, 0xf0, URZ ;  /* 0x000000f016047890 */ /* 0x000fe2000ff1e03f */
[----:B------:R-:W-:Y:S01]  /*b6b0*/  IMAD R14, R14, 0x2, R22 ;  /* 0x000000020e0e7824 */ /* 0x000fe200078e0216 */
[----:B------:R-:W-:Y:S01]  /*b6c0*/  R2UR UR11, R21 ;  /* 0x00000000150b72ca */ /* 0x000fe200000e0000 */
[----:B------:R-:W-:Y:S01]  /*b6d0*/  UIADD3 UR24, UP1, UR22, 0x1f0, URZ ;  /* 0x000001f016187890 */ /* 0x000fe2000ff3e03f */
[----:B------:R-:W-:Y:S01]  /*b6e0*/  R2UR UR5, R15 ;  /* 0x000000000f0572ca */ /* 0x000fe200000e0000 */
[----:B------:R-:W-:Y:S01]  /*b6f0*/  VIADD R7, R7, 0x1 ;  /* 0x0000000107077836 */ /* 0x000fe20000000000 */
[----:B------:R-:W-:Y:S01]  /*b700*/  R2UR UR8, R14 ;  /* 0x000000000e0872ca */ /* 0x000fe200000e0000 */
[----:B------:R-:W-:Y:S01]  /*b710*/  UIADD3.X UR25, URZ, UR23, URZ, UP1, !UPT ;  /* 0x000000173f197290 */ /* 0x000fe20008ffe43f */
[----:B------:R-:W-:Y:S01]  /*b720*/  R2UR UR10, R24 ;  /* 0x00000000180a72ca */ /* 0x000fe200000e0000 */
[----:B------:R-:W-:Y:S01]  /*b730*/  UMOV UR6, 0x0 ;  /* 0x0000000000067882 */ /* 0x000fe20000000000 */
[----:B------:R-:W-:Y:S01]  /*b740*/  R2UR UR12, R6 ;  /* 0x00000000060c72ca */ /* 0x000fe200000e0000 */
[----:B------:R-:W-:Y:S01]  /*b750*/  UMOV UR7, 0x10000000 ;  /* 0x1000000000077882 */ /* 0x000fe20000000000 */
[----:B------:R-:W-:Y:S01]  /*b760*/  IADD3 R4, R4, -0x1, RZ ;  /* 0xffffffff04047810 */ /* 0x000fe20007ffe0ff */
[----:B------:R-:W-:Y:S01]  /*b770*/  UMOV UR26, 0x30000 ;  /* 0x00030000001a7882 */ /* 0x000fe20000000000 */
[----:B------:R-:W-:Y:S01]  /*b780*/  R2UR UR19, R20 ;  /* 0x00000000141372ca */ /* 0x000fe200000e0000 */
[----:B------:R-:W-:Y:S01]  /*b790*/  VIADD R24, R24, 0x20 ;  /* 0x0000002018187836 */ /* 0x000fe20000000000 */
[----:B------:R-:W-:Y:S01]  /*b7a0*/  ISETP.GT.AND P1, PT, R4, 0x1, PT ;  /* 0x000000010400780c */ /* 0x000fe20003f24270 */
[----:B------:R-:W-:Y:S01]  /*b7b0*/  UIADD3 UR14, UR5, 0x180, URZ ;  /* 0x00000180050e7890 */ /* 0x000fe2000fffe03f */
[----:B------:R-:W-:Y:S01]  /*b7c0*/  ISETP.NE.AND P0, PT, R7, 0x9, PT ;  /* 0x000000090700780c */ /* 0x000fe20003f05270 */
[----:B------:R-:W-:-:S02]  /*b7d0*/  UIADD3.X UR5, URZ, UR23, URZ, UP0, !UPT ;  /* 0x000000173f057290 */ /* 0x000fc400087fe43f */
[----:B------:R-:W-:Y:S01]  /*b7e0*/  UIADD3 UR15, UR8, 0x24180, URZ ;  /* 0x00024180080f7890 */ /* 0x000fe2000fffe03f */
[----:B------:R-:W-:Y:S02]  /*b7f0*/  SEL R14, RZ, 0x1, P0 ;  /* 0x00000001ff0e7807 */ /* 0x000fe40000000000 */
[----:B------:R-:W-:Y:S01]  /*b800*/  UMOV UR8, UR14 ;  /* 0x0000000e00087c82 */ /* 0x000fe20008000000 */
[----:B------:R-:W-:Y:S02]  /*b810*/  SEL R7, R7, RZ, P0 ;  /* 0x000000ff07077207 */ /* 0x000fe40000000000 */
[----:B------:R-:W-:Y:S01]  /*b820*/  LOP3.LUT R5, R5, R14, RZ, 0x3c, !PT ;  /* 0x0000000e05057212 */ /* 0x000fe200078e3cff */
[----:B------:R0:W-:Y:S02]  /*b830*/  UTMALDG.3D [UR8], [UR4], desc[UR6] ;  /* 0x00000608040075b4 */ /* 0x0001e40008011000 */
[----:B0-----:R-:W-:Y:S01]  /*b840*/  UMOV UR8, UR15 ;  /* 0x0000000f00087c82 */ /* 0x001fe20008000000 */
[----:B------:R-:W-:-:S02]  /*b850*/  UMOV UR11, UR19 ;  /* 0x00000013000b7c82 */ /* 0x000fc40008000000 */
[----:B------:R0:W-:Y:S02]  /*b860*/  UTMALDG.3D.MULTICAST [UR8], [UR24], UR26, desc[UR6] ;  /* 0x00000608180073b4 */ /* 0x0001e4000801181a */
[----:B0-----:R-:W-:Y:S05]  /*b870*/  @P1 BRA `(.L_x_301) ;  /* 0xfffffffc00441947 */ /* 0x001fea000383ffff */
.L_x_298:
[----:B------:R-:W-:Y:S05]  /*b880*/  BSYNC B1 ;  /* 0x0000000000017941 */ /* 0x000fea0003800000 */
.L_x_297:
[----:B------:R-:W-:Y:S01]  /*b890*/  LOP3.LUT P1, RZ, R9, 0xff, RZ, 0xc0, !PT ;  /* 0x000000ff09ff7812 */ /* 0x000fe2000782c0ff */
[C---:B------:R-:W-:Y:S01]  /*b8a0*/  IMAD.IADD R6, R10.reuse, 0x1, R3 ;  /* 0x000000010a067824 */ /* 0x040fe200078e0203 */
[----:B------:R-:W-:Y:S01]  /*b8b0*/  ULDC.64 UR4, c[0x0][0x650] ;  /* 0x0001940000047ab9 */ /* 0x000fe20000000a00 */
[----:B------:R-:W-:Y:S01]  /*b8c0*/  ISETP.GE.U32.AND P2, PT, R10, 0x9, PT ;  /* 0x000000090a00780c */ /* 0x000fe20003f46070 */
[----:B------:R-:W-:Y:S01]  /*b8d0*/  BSSY B1, `(.L_x_302) ;  /* 0x000006c000017945 */ /* 0x000fe20003800000 */
[----:B------:R-:W-:Y:S01]  /*b8e0*/  IMAD.MOV.U32 R21, RZ, RZ, -0x1 ;  /* 0xffffffffff157424 */ /* 0x000fe200078e00ff */
[----:B------:R-:W-:Y:S01]  /*b8f0*/  ISETP.GT.U32.AND P0, PT, R6, 0x8, PT ;  /* 0x000000080600780c */ /* 0x000fe20003f04070 */
[----:B------:R-:W-:Y:S01]  /*b900*/  IMAD.MOV.U32 R20, RZ, RZ, -0x1 ;  /* 0xffffffffff147424 */ /* 0x000fe200078e00ff */
[----:B------:R-:W-:Y:S02]  /*b910*/  PRMT R9, RZ, 0x7610, R9 ;  /* 0x00007610ff097816 */ /* 0x000fe40000000009 */
[----:B------:R-:W-:-:S03]  /*b920*/  ISETP.LT.U32.AND P0, PT, R10, 0x9, P0 ;  /* 0x000000090a00780c */ /* 0x000fc60000701070 */
[----:B------:R-:W0:Y:S01]  /*b930*/  @P1 S2R R5, SR_CgaCtaId ;  /* 0x0000000000051919 */ /* 0x000e220000008800 */
[----:B------:R-:W-:-:S04]  /*b940*/  @P1 MOV R4, 0x400 ;  /* 0x0000040000041802 */ /* 0x000fc80000000f00 */
[----:B0-----:R-:W-:Y:S01]  /*b950*/  @P1 LEA R3, R5, R4, 0x18 ;  /* 0x0000000405031211 */ /* 0x001fe200078ec0ff */
[----:B------:R-:W-:-:S03]  /*b960*/  IMAD.WIDE.U32 R4, R6, 0x38e38e39, RZ ;  /* 0x38e38e3906047825 */ /* 0x000fc600078e00ff */
[----:B------:R0:W-:Y:S01]  /*b970*/  @P1 SYNCS.ARRIVE.TRANS64.A1T0 RZ, [R3+URZ+0xa8], RZ ;  /* 0x0000a8ff03ff19a7 */ /* 0x0001e2000810003f */
[----:B------:R-:W-:Y:S02]  /*b980*/  IADD3 R16, P1, R16, UR20, RZ ;  /* 0x0000001410107c10 */ /* 0x000fe4000ff3e0ff */
[----:B------:R-:W-:Y:S02]  /*b990*/  SHF.R.U32.HI R5, RZ, 0x1, R5 ;  /* 0x00000001ff057819 */ /* 0x000fe40000011605 */
[----:B------:R-:W-:Y:S02]  /*b9a0*/  IADD3.X R17, R17, UR13, RZ, P1, !PT ;  /* 0x0000000d11117c10 */ /* 0x000fe40008ffe4ff */
[----:B------:R-:W-:Y:S02]  /*b9b0*/  PRMT R4, RZ, 0x7610, R4 ;  /* 0x00007610ff047816 */ /* 0x000fe40000000004 */
[----:B0-----:R-:W-:Y:S02]  /*b9c0*/  SEL R3, RZ, 0x1, !P0 ;  /* 0x00000001ff037807 */ /* 0x001fe40004000000 */
[----:B------:R-:W-:-:S02]  /*b9d0*/  ISETP.GE.U32.AND P0, PT, R16, UR4, PT ;  /* 0x0000000410007c0c */ /* 0x000fc4000bf06070 */
[----:B------:R-:W-:Y:S01]  /*b9e0*/  LOP3.LUT R0, R0, R3, RZ, 0x3c, !PT ;  /* 0x0000000300007212 */ /* 0x000fe200078e3cff */
[----:B------:R-:W-:Y:S01]  /*b9f0*/  IMAD R3, R5, -0x9, R6 ;  /* 0xfffffff705037824 */ /* 0x000fe200078e0206 */
[----:B------:R-:W-:Y:S01]  /*ba00*/  ISETP.GE.U32.AND.EX P0, PT, R17, UR5, PT, P0 ;  /* 0x0000000511007c0c */ /* 0x000fe2000bf06100 */
[----:B------:R-:W-:Y:S01]  /*ba10*/  IMAD.MOV.U32 R6, RZ, RZ, -0x1 ;  /* 0xffffffffff067424 */ /* 0x000fe200078e00ff */
[----:B------:R-:W-:-:S11]  /*ba20*/  @P2 LOP3.LUT R0, R0, 0x1, R5, 0x78, !PT ;  /* 0x0000000100002812 */ /* 0x000fd600078e7805 */
[----:B------:R-:W-:Y:S05]  /*ba30*/  @P0 BRA `(.L_x_303) ;  /* 0x0000000400540947 */ /* 0x000fea0003800000 */
[----:B------:R-:W0:Y:S01]  /*ba40*/  S2R R15, SR_CTAID.X ;  /* 0x00000000000f7919 */ /* 0x000e220000002500 */
[----:B------:R-:W-:Y:S01]  /*ba50*/  ULDC.64 UR4, c[0x0][0x628] ;  /* 0x00018a0000047ab9 */ /* 0x000fe20000000a00 */
[----:B------:R-:W-:Y:S01]  /*ba60*/  ULDC UR7, c[0x0][0x630] ;  /* 0x00018c0000077ab9 */ /* 0x000fe20000000800 */
[----:B------:R-:W-:Y:S01]  /*ba70*/  ISETP.NE.U32.AND P0, PT, RZ, UR4, PT ;  /* 0x00000004ff007c0c */ /* 0x000fe2000bf05070 */
[----:B------:R-:W1:Y:S01]  /*ba80*/  S2R R20, SR_CTAID.Y ;  /* 0x0000000000147919 */ /* 0x000e620000002600 */
[----:B------:R-:W-:Y:S01]  /*ba90*/  ULDC UR8, c[0x0][0x150] ;  /* 0x0000540000087ab9 */ /* 0x000fe20000000800 */
[----:B------:R-:W-:Y:S01]  /*baa0*/  IMAD.MOV.U32 R4, RZ, RZ, R16 ;  /* 0x000000ffff047224 */ /* 0x000fe200078e0010 */
[----:B------:R-:W-:Y:S01]  /*bab0*/  ISETP.NE.AND.EX P0, PT, RZ, UR5, PT, P0 ;  /* 0x00000005ff007c0c */ /* 0x000fe2000bf05300 */
[----:B------:R-:W-:Y:S01]  /*bac0*/  IMAD.MOV.U32 R5, RZ, RZ, R17 ;  /* 0x000000ffff057224 */ /* 0x000fe200078e0011 */
[----:B0-----:R-:W-:-:S11]  /*bad0*/  I2FP.F32.U32 R22, R15 ;  /* 0x0000000f00167245 */ /* 0x001fd60000201000 */
[----:B------:R-:W-:Y:S05]  /*bae0*/  @!P0 BRA `(.L_x_304) ;  /* 0x0000000000288947 */ /* 0x000fea0003800000 */
[----:B------:R-:W-:Y:S02]  /*baf0*/  ULDC UR6, c[0x0][0x634] ;  /* 0x00018d0000067ab9 */ /* 0x000fe40000000800 */
[----:B------:R-:W-:-:S05]  /*bb00*/  IADD3 R5, P0, R16, UR6, RZ ;  /* 0x0000000610057c10 */ /* 0x000fca000ff1e0ff */
[----:B------:R-:W-:-:S04]  /*bb10*/  IMAD.X R21, RZ, RZ, R17, P0 ;  /* 0x000000ffff157224 */ /* 0x000fc800000e0611 */
[----:B------:R-:W-:-:S04]  /*bb20*/  IMAD.WIDE.U32 R6, R21, UR4, RZ ;  /* 0x0000000415067c25 */ /* 0x000fc8000f8e00ff */
[----:B------:R-:W-:-:S04]  /*bb30*/  IMAD.WIDE.U32 R6, P0, R5, UR5, R6 ;  /* 0x0000000505067c25 */ /* 0x000fc8000f800006 */
[----:B------:R-:W-:-:S04]  /*bb40*/  IMAD.WIDE.U32 R4, R5, UR4, RZ ;  /* 0x0000000405047c25 */ /* 0x000fc8000f8e00ff */
[----:B------:R-:W-:Y:S01]  /*bb50*/  IMAD.MOV.U32 R4, RZ, RZ, R7 ;  /* 0x000000ffff047224 */ /* 0x000fe200078e0007 */
[----:B------:R-:W-:Y:S02]  /*bb60*/  IADD3 RZ, P1, R5, R6, RZ ;  /* 0x0000000605ff7210 */ /* 0x000fe40007f3e0ff */
[----:B------:R-:W-:-:S03]  /*bb70*/  IADD3.X R5, RZ, RZ, RZ, P0, !PT ;  /* 0x000000ffff057210 */ /* 0x000fc600007fe4ff */
[----:B------:R-:W-:-:S08]  /*bb80*/  IMAD.WIDE.U32.X R4, R21, UR5, R4, P1 ;  /* 0x0000000515047c25 */ /* 0x000fd000088e0404 */
.L_x_304:
[--C-:B------:R-:W-:Y:S01]  /*bb90*/  SHF.R.U64 R14, R4, UR7, R5.reuse ;  /* 0x00000007040e7c19 */ /* 0x100fe20008001205 */
[----:B------:R-:W-:Y:S01]  /*bba0*/  FMUL R22, R22, UR8 ;  /* 0x0000000816167c20 */ /* 0x000fe20008400000 */
[----:B------:R-:W-:Y:S01]  /*bbb0*/  SHF.R.U32.HI R4, RZ, UR7, R5 ;  /* 0x00000007ff047c19 */ /* 0x000fe20008011605 */
[----:B------:R-:W0:Y:S01]  /*bbc0*/  LDC R6, c[0x0][0x144] ;  /* 0x00005100ff067b82 */ /* 0x000e220000000800 */
[----:B------:R-:W-:Y:S01]  /*bbd0*/  IADD3 R5, P0, RZ, -R14, RZ ;  /* 0x8000000eff057210 */ /* 0x000fe20007f1e0ff */
[----:B------:R-:W-:Y:S01]  /*bbe0*/  ULDC UR6, c[0x0][0x154] ;  /* 0x0000550000067ab9 */ /* 0x000fe20000000800 */
[----:B-1----:R-:W-:Y:S01]  /*bbf0*/  I2FP.F32.U32 R7, R20 ;  /* 0x0000001400077245 */ /* 0x002fe20000201000 */
[----:B------:R-:W1:Y:S01]  /*bc00*/  F2I.U32.TRUNC.NTZ R22, R22 ;  /* 0x0000001600167305 */ /* 0x000e62000020f000 */
[----:B------:R-:W-:Y:S01]  /*bc10*/  ULDC.64 UR4, c[0x0][0x620] ;  /* 0x0001880000047ab9 */ /* 0x000fe20000000a00 */
[----:B------:R-:W-:Y:S01]  /*bc20*/  IMAD.X R4, RZ, RZ, ~R4, P0 ;  /* 0x000000ffff047224 */ /* 0x000fe200000e0e04 */
[----:B------:R-:W-:Y:S01]  /*bc30*/  ISETP.NE.AND P2, PT, R2, 0x1, PT ;  /* 0x000000010200780c */ /* 0x000fe20003f45270 */
[----:B------:R-:W-:Y:S01]  /*bc40*/  FMUL R23, R7, UR6 ;  /* 0x0000000607177c20 */ /* 0x000fe20008400000 */
[----:B------:R-:W2:Y:S01]  /*bc50*/  LDC R25, c[0x0][0x148] ;  /* 0x00005200ff197b82 */ /* 0x000ea20000000800 */
[----:B------:R-:W-:Y:S01]  /*bc60*/  IMAD R4, R4, UR4, RZ ;  /* 0x0000000404047c24 */ /* 0x000fe2000f8e02ff */
[----:B------:R-:W-:-:S02]  /*bc70*/  ULDC.64 UR6, c[0x0][0x640] ;  /* 0x0001900000067ab9 */ /* 0x000fc40000000a00 */
[----:B------:R-:W-:Y:S01]  /*bc80*/  ISETP.NE.U32.AND P0, PT, RZ, UR6, PT ;  /* 0x00000006ff007c0c */ /* 0x000fe2000bf05070 */
[----:B------:R-:W3:Y:S01]  /*bc90*/  F2I.U32.TRUNC.NTZ R23, R23 ;  /* 0x0000001700177305 */ /* 0x000ee2000020f000 */
[C---:B------:R-:W-:Y:S02]  /*bca0*/  IMAD R7, R5.reuse, UR5, R4 ;  /* 0x0000000505077c24 */ /* 0x040fe4000f8e0204 */
[----:B------:R-:W-:Y:S01]  /*bcb0*/  IMAD.WIDE.U32 R4, R5, UR4, R16 ;  /* 0x0000000405047c25 */ /* 0x000fe2000f8e0010 */
[----:B------:R-:W-:Y:S01]  /*bcc0*/  ULDC UR4, c[0x0][0x618] ;  /* 0x0001860000047ab9 */ /* 0x000fe20000000800 */
[----:B------:R-:W-:Y:S02]  /*bcd0*/  ISETP.NE.AND.EX P0, PT, RZ, UR7, PT, P0 ;  /* 0x00000007ff007c0c */ /* 0x000fe4000bf05300 */
[----:B------:R-:W-:Y:S02]  /*bce0*/  IMAD.IADD R5, R5, 0x1, R7 ;  /* 0x0000000105057824 */ /* 0x000fe400078e0207 */
[----:B-1----:R-:W-:-:S03]  /*bcf0*/  IMAD.MOV R22, RZ, RZ, -R22 ;  /* 0x000000ffff167224 */ /* 0x002fc600078e0a16 */
[----:B------:R-:W-:Y:S01]  /*bd00*/  SHF.R.U64 R21, R4, UR4, R5 ;  /* 0x0000000404157c19 */ /* 0x000fe20008001205 */
[----:B0-----:R-:W-:Y:S01]  /*bd10*/  IMAD R15, R6, R22, R15 ;  /* 0x00000016060f7224 */ /* 0x001fe200078e020f */
[----:B------:R-:W-:Y:S01]  /*bd20*/  SHF.R.U32.HI R4, RZ, UR4, R5 ;  /* 0x00000004ff047c19 */ /* 0x000fe20008011605 */
[----:B------:R-:W-:Y:S01]  /*bd30*/  ULDC UR4, c[0x0][0x608] ;  /* 0x0001820000047ab9 */ /* 0x000fe20000000800 */
[----:B---3--:R-:W-:Y:S02]  /*bd40*/  IMAD.MOV R6, RZ, RZ, -R23 ;  /* 0x000000ffff067224 */ /* 0x008fe400078e0a17 */
[--C-:B------:R-:W-:Y:S02]  /*bd50*/  SHF.R.U64 R22, R21, UR4, R4.reuse ;  /* 0x0000000415167c19 */ /* 0x100fe40008001204 */
[----:B------:R-:W-:Y:S01]  /*bd60*/  SHF.R.U32.HI R5, RZ, UR4, R4 ;  /* 0x00000004ff057c19 */ /* 0x000fe20008011604 */
[----:B------:R-:W-:Y:S01]  /*bd70*/  ULDC UR4, c[0x0][0x658] ;  /* 0x0001960000047ab9 */ /* 0x000fe20000000800 */
[----:B--2---:R-:W-:-:S02]  /*bd80*/  @P2 IMAD R15, R25, R6, R20 ;  /* 0x00000006190f2224 */ /* 0x004fc400078e0214 */
[--C-:B------:R-:W-:Y:S02]  /*bd90*/  SHF.R.U64 R20, R22, UR4, R5.reuse ;  /* 0x0000000416147c19 */ /* 0x100fe40008001205 */
[----:B------:R-:W-:-:S03]  /*bda0*/  SHF.R.U32.HI R23, RZ, UR4, R5 ;  /* 0x00000004ff177c19 */ /* 0x000fc60008011605 */
[----:B------:R-:W-:Y:S02]  /*bdb0*/  IMAD.MOV.U32 R6, RZ, RZ, R20 ;  /* 0x000000ffff067224 */ /* 0x000fe400078e0014 */
[----:B------:R-:W-:Y:S01]  /*bdc0*/  IMAD.MOV.U32 R5, RZ, RZ, R23 ;  /* 0x000000ffff057224 */ /* 0x000fe200078e0017 */
[----:B------:R-:W-:Y:S06]  /*bdd0*/  @!P0 BRA `(.L_x_305) ;  /* 0x00000000002c8947 */ /* 0x000fec0003800000 */
        /* <DEDUP_REMOVED lines=9> */
[----:B------:R-:W-:-:S04]  /*be70*/  IMAD.WIDE.U32.X R4, R23, UR7, R4, P1 ;  /* 0x0000000717047c25 */ /* 0x000fc800088e0404 */
[----:B------:R-:W-:-:S07]  /*be80*/  IMAD.MOV.U32 R6, RZ, RZ, R4 ;  /* 0x000000ffff067224 */ /* 0x000fce00078e0004 */
.L_x_305:
[----:B------:R-:W-:Y:S01]  /*be90*/  ULDC UR4, c[0x0][0x648] ;  /* 0x0001920000047ab9 */ /* 0x000fe20000000800 */
[----:B------:R-:W-:Y:S01]  /*bea0*/  LOP3.LUT R4, R22, UR17, RZ, 0xc0, !PT ;  /* 0x0000001116047c12 */ /* 0x000fe2000f8ec0ff */
[----:B------:R-:W-:Y:S01]  /*beb0*/  ULDC UR5, c[0x0][0x610] ;  /* 0x0001840000057ab9 */ /* 0x000fe20000000800 */
[----:B------:R-:W-:Y:S01]  /*bec0*/  SHF.R.U64 R5, R6, UR4, R5 ;  /* 0x0000000406057c19 */ /* 0x000fe20008001205 */
[----:B------:R-:W-:Y:S01]  /*bed0*/  ULDC UR4, c[0x0][0x638] ;  /* 0x00018e0000047ab9 */ /* 0x000fe20000000800 */
[----:B------:R-:W-:-:S03]  /*bee0*/  LOP3.LUT R21, R21, UR16, RZ, 0xc0, !PT ;  /* 0x0000001015157c12 */ /* 0x000fc6000f8ec0ff */
[----:B------:R-:W-:Y:S02]  /*bef0*/  IMAD.MOV R7, RZ, RZ, -R5 ;  /* 0x000000ffff077224 */ /* 0x000fe400078e0a05 */
[----:B------:R-:W-:Y:S02]  /*bf00*/  IMAD R4, R5, UR18, R4 ;  /* 0x0000001205047c24 */ /* 0x000fe4000f8e0204 */
[----:B------:R-:W-:Y:S01]  /*bf10*/  IMAD R20, R7, UR4, R20 ;  /* 0x0000000407147c24 */ /* 0x000fe2000f8e0214 */
[----:B------:R-:W-:Y:S01]  /*bf20*/  ULDC UR4, c[0x0][0x600] ;  /* 0x0001800000047ab9 */ /* 0x000fe20000000800 */
[----:B------:R-:W-:Y:S02]  /*bf30*/  IMAD R15, R4, UR5, R15 ;  /* 0x00000005040f7c24 */ /* 0x000fe4000f8e020f */
[----:B------:R-:W-:Y:S02]  /*bf40*/  IMAD R6, R20, UR4, R21 ;  /* 0x0000000414067c24 */ /* 0x000fe4000f8e0215 */
[----:B------:R-:W-:-:S03]  /*bf50*/  IMAD.MOV.U32 R4, RZ, RZ, 0x1 ;  /* 0x00000001ff047424 */ /* 0x000fc600078e00ff */
[----:B------:R-:W-:Y:S02]  /*bf60*/  SEL R20, R6, R15, !P2 ;  /* 0x0000000f06147207 */ /* 0x000fe40005000000 */
[----:B------:R-:W-:Y:S01]  /*bf70*/  SEL R21, R15, R6, !P2 ;  /* 0x000000060f157207 */ /* 0x000fe20005000000 */
[----:B------:R-:W-:-:S07]  /*bf80*/  IMAD.MOV.U32 R6, RZ, RZ, R14 ;  /* 0x000000ffff067224 */ /* 0x000fce00078e000e */
.L_x_303:
[----:B------:R-:W-:Y:S05]  /*bf90*/  BSYNC B1 ;  /* 0x0000000000017941 */ /* 0x000fea0003800000 */
.L_x_302:
[----:B------:R-:W-:-:S13]  /*bfa0*/  LOP3.LUT P0, RZ, R4, 0xff, RZ, 0xc0, !PT ;  /* 0x000000ff04ff7812 */ /* 0x000fda000780c0ff */
[----:B------:R-:W-:Y:S05]  /*bfb0*/  @P0 BRA `(.L_x_306) ;  /* 0xfffffff400400947 */ /* 0x000fea000383ffff */
[----:B------:R-:W-:Y:S05]  /*bfc0*/  BSYNC B0 ;  /* 0x0000000000007941 */ /* 0x000fea0003800000 */
.L_x_295:
[----:B------:R-:W-:-:S03]  /*bfd0*/  UMOV UR4, 0xffffffff ;  /* 0xffffffff00047882 */ /* 0x000fc60000000000 */
[----:B------:R-:W-:Y:S05]  /*bfe0*/  BRA.DIV UR4, `(.L_x_307) ;  /* 0x0000000604c87947 */ /* 0x000fea000b800000 */
[----:B------:R-:W-:-:S13]  /*bff0*/  ELECT P6, URZ, PT ;  /* 0x00000000003f782f */ /* 0x000fda00038c0000 */
.L_x_326:
[----:B------:R-:W-:Y:S04]  /*c000*/  BSSY B0, `(.L_x_308) ;  /* 0x0000058000007945 */ /* 0x000fe80003800000 */
[----:B------:R-:W-:Y:S05]  /*c010*/  @!P6 BRA `(.L_x_309) ;  /* 0x000000040058e947 */ /* 0x000fea0003800000 */
[----:B------:R-:W-:-:S04]  /*c020*/  LOP3.LUT R19, R19, 0x2, RZ, 0xfc, !PT ;  /* 0x0000000213137812 */ /* 0x000fc800078efcff */
[----:B------:R-:W-:-:S13]  /*c030*/  ISETP.NE.AND P0, PT, R19, 0x3, PT ;  /* 0x000000031300780c */ /* 0x000fda0003f05270 */
[----:B------:R-:W-:Y:S05]  /*c040*/  @!P0 BRA `(.L_x_310) ;  /* 0x0000000000048947 */ /* 0x000fea0003800000 */
[----:B------:R-:W-:Y:S01]  /*c050*/  BPT.TRAP 0x1 ;  /* 0x000000040000795c */ /* 0x000fe20000300000 */
.L_x_310:
[----:B------:R-:W0:Y:S01]  /*c060*/  S2R R5, SR_CgaCtaId ;  /* 0x0000000000057919 */ /* 0x000e220000008800 */
[----:B------:R-:W-:Y:S02]  /*c070*/  MOV R2, 0x400 ;  /* 0x0000040000027802 */ /* 0x000fe40000000f00 */
[----:B------:R-:W-:Y:S02]  /*c080*/  SHF.L.U32 R4, R0, 0x1f, RZ ;  /* 0x0000001f00047819 */ /* 0x000fe400000006ff */
[----:B0-----:R-:W-:-:S05]  /*c090*/  LEA R2, R5, R2, 0x18 ;  /* 0x0000000205027211 */ /* 0x001fca00078ec0ff */
[----:B------:R-:W-:-:S04]  /*c0a0*/  VIADD R2, R2, 0x48 ;  /* 0x0000004802027836 */ /* 0x000fc80000000000 */
[C---:B------:R-:W-:Y:S02]  /*c0b0*/  IMAD R7, R3.reuse, 0x8, R2 ;  /* 0x0000000803077824 */ /* 0x040fe400078e0202 */
[----:B------:R-:W-:Y:S02]  /*c0c0*/  VIADD R3, R3, 0x1 ;  /* 0x0000000103037836 */ /* 0x000fe40000000000 */
[----:B------:R-:W0:Y:S03]  /*c0d0*/  SYNCS.PHASECHK.TRANS64.TRYWAIT P0, [R7+URZ], R4 ;  /* 0x00000004070075a7 */ /* 0x000e26000800017f */
[----:B------:R-:W-:-:S04]  /*c0e0*/  ISETP.NE.AND P1, PT, R3, 0x9, PT ;  /* 0x000000090300780c */ /* 0x000fc80003f25270 */
[----:B------:R-:W-:Y:S02]  /*c0f0*/  SEL R5, RZ, 0x1, P1 ;  /* 0x00000001ff057807 */ /* 0x000fe40000800000 */
[----:B------:R-:W-:Y:S02]  /*c100*/  SEL R3, R3, RZ, P1 ;  /* 0x000000ff03037207 */ /* 0x000fe40000800000 */
[----:B------:R-:W-:Y:S02]  /*c110*/  LOP3.LUT R6, R0, R5, RZ, 0x3c, !PT ;  /* 0x0000000500067212 */ /* 0x000fe400078e3cff */
[----:B------:R-:W-:Y:S02]  /*c120*/  LEA R8, R3, R2, 0x3 ;  /* 0x0000000203087211 */ /* 0x000fe400078e18ff */
[----:B------:R-:W-:Y:S01]  /*c130*/  SHF.L.U32 R5, R6, 0x1f, RZ ;  /* 0x0000001f06057819 */ /* 0x000fe200000006ff */
[----:B0-----:R-:W-:Y:S06]  /*c140*/  @!P0 BRA `(.L_x_311) ;  /* 0x0000000400908947 */ /* 0x001fec0003800000 */
.L_x_327:
[----:B------:R-:W1:Y:S01]  /*c150*/  SYNCS.PHASECHK.TRANS64.TRYWAIT P0, [R8+URZ], R5 ;  /* 0x00000005080075a7 */ /* 0x000e62000800017f */
[----:B------:R-:W-:-:S05]  /*c160*/  VIADD R0, R3, 0x1 ;  /* 0x0000000103007836 */ /* 0x000fca0000000000 */
[----:B------:R-:W-:-:S04]  /*c170*/  ISETP.NE.AND P1, PT, R0, 0x9, PT ;  /* 0x000000090000780c */ /* 0x000fc80003f25270 */
[----:B------:R-:W-:Y:S02]  /*c180*/  SEL R3, RZ, 0x1, P1 ;  /* 0x00000001ff037807 */ /* 0x000fe40000800000 */
[----:B0-----:R-:W-:Y:S02]  /*c190*/  SEL R7, R0, RZ, P1 ;  /* 0x000000ff00077207 */ /* 0x001fe40000800000 */
[----:B------:R-:W-:-:S03]  /*c1a0*/  LOP3.LUT R6, R6, R3, RZ, 0x3c, !PT ;  /* 0x0000000306067212 */ /* 0x000fc600078e3cff */
[----:B------:R-:W-:Y:S01]  /*c1b0*/  IMAD R9, R7, 0x8, R2 ;  /* 0x0000000807097824 */ /* 0x000fe200078e0202 */
[----:B------:R-:W-:Y:S01]  /*c1c0*/  SHF.L.U32 R4, R6, 0x1f, RZ ;  /* 0x0000001f06047819 */ /* 0x000fe200000006ff */
[----:B-1----:R-:W-:Y:S06]  /*c1d0*/  @!P0 BRA `(.L_x_312) ;  /* 0x0000000400808947 */ /* 0x002fec0003800000 */
.L_x_328:
[----:B------:R-:W1:Y:S01]  /*c1e0*/  SYNCS.PHASECHK.TRANS64.TRYWAIT P0, [R9+URZ], R4 ;  /* 0x00000004090075a7 */ /* 0x000e62000800017f */
[----:B------:R-:W-:-:S05]  /*c1f0*/  VIADD R0, R7, 0x1 ;  /* 0x0000000107007836 */ /* 0x000fca0000000000 */
[----:B------:R-:W-:-:S04]  /*c200*/  ISETP.NE.AND P1, PT, R0, 0x9, PT ;  /* 0x000000090000780c */ /* 0x000fc80003f25270 */
[----:B------:R-:W-:Y:S02]  /*c210*/  SEL R3, RZ, 0x1, P1 ;  /* 0x00000001ff037807 */ /* 0x000fe40000800000 */
[----:B------:R-:W-:Y:S02]  /*c220*/  SEL R7, R0, RZ, P1 ;  /* 0x000000ff00077207 */ /* 0x000fe40000800000 */
[----:B------:R-:W-:-:S03]  /*c230*/  LOP3.LUT R6, R6, R3, RZ, 0x3c, !PT ;  /* 0x0000000306067212 */ /* 0x000fc600078e3cff */
[----:B0-----:R-:W-:Y:S01]  /*c240*/  IMAD R8, R7, 0x8, R2 ;  /* 0x0000000807087824 */ /* 0x001fe200078e0202 */
[----:B------:R-:W-:Y:S01]  /*c250*/  SHF.L.U32 R5, R6, 0x1f, RZ ;  /* 0x0000001f06057819 */ /* 0x000fe200000006ff */
[----:B-1----:R-:W-:Y:S06]  /*c260*/  @!P0 BRA `(.L_x_313) ;  /* 0x0000000400708947 */ /* 0x002fec0003800000 */
.L_x_329:
        /* <DEDUP_REMOVED lines=9> */
.L_x_330:
        /* <DEDUP_REMOVED lines=9> */
.L_x_331:
[----:B------:R-:W1:Y:S01]  /*c390*/  SYNCS.PHASECHK.TRANS64.TRYWAIT P0, [R8+URZ], R5 ;  /* 0x00000005080075a7 */ /* 0x000e62000800017f */
[----:B------:R-:W-:-:S04]  /*c3a0*/  IADD3 R0, R7, 0x1, RZ ;  /* 0x0000000107007810 */ /* 0x000fc80007ffe0ff */
[----:B------:R-:W-:-:S04]  /*c3b0*/  ISETP.NE.AND P1, PT, R0, 0x9, PT ;  /* 0x000000090000780c */ /* 0x000fc80003f25270 */
[----:B------:R-:W-:Y:S02]  /*c3c0*/  SEL R3, RZ, 0x1, P1 ;  /* 0x00000001ff037807 */ /* 0x000fe40000800000 */
[----:B------:R-:W-:Y:S02]  /*c3d0*/  SEL R7, R0, RZ, P1 ;  /* 0x000000ff00077207 */ /* 0x000fe40000800000 */
[----:B------:R-:W-:-:S03]  /*c3e0*/  LOP3.LUT R6, R6, R3, RZ, 0x3c, !PT ;  /* 0x0000000306067212 */ /* 0x000fc600078e3cff */
[----:B0-----:R-:W-:Y:S01]  /*c3f0*/  IMAD R9, R7, 0x8, R2 ;  /* 0x0000000807097824 */ /* 0x001fe200078e0202 */
[----:B------:R-:W-:Y:S01]  /*c400*/  SHF.L.U32 R4, R6, 0x1f, RZ ;  /* 0x0000001f06047819 */ /* 0x000fe200000006ff */
[----:B-1----:R-:W-:Y:S06]  /*c410*/  @!P0 BRA `(.L_x_316) ;  /* 0x0000000400408947 */ /* 0x002fec0003800000 */
.L_x_332:
[----:B------:R-:W1:Y:S01]  /*c420*/  SYNCS.PHASECHK.TRANS64.TRYWAIT P0, [R9+URZ], R4 ;  /* 0x00000004090075a7 */ /* 0x000e62000800017f */
[----:B------:R-:W-:-:S05]  /*c430*/  VIADD R0, R7, 0x1 ;  /* 0x0000000107007836 */ /* 0x000fca0000000000 */
[----:B------:R-:W-:-:S04]  /*c440*/  ISETP.NE.AND P1, PT, R0, 0x9, PT ;  /* 0x000000090000780c */ /* 0x000fc80003f25270 */
[----:B------:R-:W-:Y:S02]  /*c450*/  SEL R3, RZ, 0x1, P1 ;  /* 0x00000001ff037807 */ /* 0x000fe40000800000 */
[----:B------:R-:W-:Y:S02]  /*c460*/  SEL R7, R0, RZ, P1 ;  /* 0x000000ff00077207 */ /* 0x000fe40000800000 */
[----:B------:R-:W-:-:S03]  /*c470*/  LOP3.LUT R11, R6, R3, RZ, 0x3c, !PT ;  /* 0x00000003060b7212 */ /* 0x000fc600078e3cff */
[----:B------:R-:W-:Y:S01]  /*c480*/  IMAD R6, R7, 0x8, R2 ;  /* 0x0000000807067824 */ /* 0x000fe200078e0202 */
[----:B0-----:R-:W-:Y:S01]  /*c490*/  SHF.L.U32 R5, R11, 0x1f, RZ ;  /* 0x0000001f0b057819 */ /* 0x001fe200000006ff */
[----:B-1----:R-:W-:Y:S06]  /*c4a0*/  @!P0 BRA `(.L_x_317) ;  /* 0x0000000400308947 */ /* 0x002fec0003800000 */
.L_x_333:
[----:B------:R-:W1:Y:S01]  /*c4b0*/  SYNCS.PHASECHK.TRANS64.TRYWAIT P0, [R6+URZ], R5 ;  /* 0x00000005060075a7 */ /* 0x000e62000800017f */
[----:B------:R-:W-:-:S05]  /*c4c0*/  VIADD R0, R7, 0x1 ;  /* 0x0000000107007836 */ /* 0x000fca0000000000 */
[----:B------:R-:W-:-:S04]  /*c4d0*/  ISETP.NE.AND P1, PT, R0, 0x9, PT ;  /* 0x000000090000780c */ /* 0x000fc80003f25270 */
[----:B0-----:R-:W-:Y:S02]  /*c4e0*/  SEL R4, RZ, 0x1, P1 ;  /* 0x00000001ff047807 */ /* 0x001fe40000800000 */
[----:B------:R-:W-:Y:S02]  /*c4f0*/  SEL R3, R0, RZ, P1 ;  /* 0x000000ff00037207 */ /* 0x000fe40000800000 */
[----:B------:R-:W-:Y:S01]  /*c500*/  LOP3.LUT R0, R11, R4, RZ, 0x3c, !PT ;  /* 0x000000040b007212 */ /* 0x000fe200078e3cff */
[----:B-1----:R-:W-:Y:S06]  /*c510*/  @!P0 BRA `(.L_x_318) ;  /* 0x0000000400288947 */ /* 0x002fec0003800000 */
.L_x_334:
[----:B------:R-:W-:Y:S01]  /*c520*/  IMAD R3, R3, 0x8, R2 ;  /* 0x0000000803037824 */ /* 0x000fe200078e0202 */
[----:B------:R-:W-:-:S07]  /*c530*/  SHF.L.U32 R0, R0, 0x1f, RZ ;  /* 0x0000001f00007819 */ /* 0x000fce00000006ff */
.L_x_319:
[----:B-1----:R1:W2:Y:S02]  /*c540*/  SYNCS.PHASECHK.TRANS64.TRYWAIT P0, [R3+URZ], R0 ;  /* 0x00000000030075a7 */ /* 0x0022a4000800017f */
[----:B--2---:R-:W-:Y:S05]  /*c550*/  @!P0 NANOSLEEP.SYNCS 0x989680 ;  /* 0x009896800000895d */ /* 0x004fea0003900000 */
[----:B------:R-:W2:Y:S02]  /*c560*/  @!P0 SYNCS.PHASECHK.TRANS64 P0, [R3+URZ], R0 ;  /* 0x00000000030085a7 */ /* 0x000ea4000800007f */
[----:B--2---:R-:W-:Y:S05]  /*c570*/  @!P0 BRA `(.L_x_319) ;  /* 0xfffffffc00f08947 */ /* 0x004fea000383ffff */
.L_x_309:
[----:B------:R-:W-:Y:S05]  /*c580*/  BSYNC B0 ;  /* 0x0000000000007941 */ /* 0x000fea0003800000 */
.L_x_308:
[----:B------:R-:W-:Y:S05]  /*c590*/  EXIT ;  /* 0x000000000000794d */ /* 0x000fea0003800000 */
.L_x_22:
[----:B----4-:R4:W0:Y:S02]  /*c5a0*/  SYNCS.PHASECHK.TRANS64.TRYWAIT P1, [R3+URZ], R0 ;  /* 0x00000000030075a7 */ /* 0x010824000802017f */
[----:B0-----:R-:W-:Y:S05]  /*c5b0*/  @!P1 NANOSLEEP.SYNCS 0x989680 ;  /* 0x009896800000995d */ /* 0x001fea0003900000 */
[----:B------:R-:W0:Y:S02]  /*c5c0*/  @!P1 SYNCS.PHASECHK.TRANS64 P1, [R3+URZ], R0 ;  /* 0x00000000030095a7 */ /* 0x000e24000802007f */
[----:B0-----:R-:W-:Y:S05]  /*c5d0*/  @!P1 BRA `(.L_x_22) ;  /* 0xfffffffc00f09947 */ /* 0x001fea000383ffff */
[----:B------:R-:W-:Y:S05]  /*c5e0*/  BRA `(.L_x_21) ;  /* 0xffffff5000007947 */ /* 0x000fea000383ffff */
.L_x_27:
[----:B-1----:R1:W3:Y:S02]  /*c5f0*/  SYNCS.PHASECHK.TRANS64.TRYWAIT P1, [R5+URZ], R4 ;  /* 0x00000004050075a7 */ /* 0x0022e4000802017f */
[----:B---3--:R-:W-:Y:S05]  /*c600*/  @!P1 NANOSLEEP.SYNCS 0x989680 ;  /* 0x009896800000995d */ /* 0x008fea0003900000 */
[----:B------:R-:W3:Y:S02]  /*c610*/  @!P1 SYNCS.PHASECHK.TRANS64 P1, [R5+URZ], R4 ;  /* 0x00000004050095a7 */ /* 0x000ee4000802007f */
[----:B---3--:R-:W-:Y:S05]  /*c620*/  @!P1 BRA `(.L_x_27) ;  /* 0xfffffffc00f09947 */ /* 0x008fea000383ffff */
[----:B------:R-:W-:Y:S05]  /*c630*/  BRA `(.L_x_26) ;  /* 0xffffff5000e07947 */ /* 0x000fea000383ffff */
.L_x_296:
[----:B------:R-:W-:Y:S01]  /*c640*/  BSSY B1, `(.L_x_320) ;  /* 0x0000006000017945 */ /* 0x000fe20003800000 */
[----:B------:R-:W-:-:S07]  /*c650*/  IMAD.MOV.U32 R15, RZ, RZ, -0x1 ;  /* 0xffffffffff0f7424 */ /* 0x000fce00078e00ff */
[----:B------:R-:W-:Y:S05]  /*c660*/  WARPSYNC.COLLECTIVE R15, `(.L_x_321) ;  /* 0x000000000f0c7348 */ /* 0x000fea0003c00000 */
[----:B------:R-:W-:Y:S02]  /*c670*/  ELECT P6, UR62, PT ;  /* 0x00000000003e782f */ /* 0x000fe400038c0000 */
[----:B------:R-:W-:Y:S01]  /*c680*/  MOV R14, UR62 ;  /* 0x0000003e000e7c02 */ /* 0x000fe20008000f00 */
[----:B------:R-:W-:Y:S10]  /*c690*/  ENDCOLLECTIVE ;  /* 0x000000000000791b */ /* 0x000ff40003800000 */
.L_x_321:
[----:B------:R-:W-:Y:S05]  /*c6a0*/  BSYNC B1 ;  /* 0x0000000000017941 */ /* 0x000fea0003800000 */
.L_x_320:
[----:B------:R-:W-:Y:S05]  /*c6b0*/  BRA `(.L_x_322) ;  /* 0xffffffec008c7947 */ /* 0x000fea000383ffff */
.L_x_299:
[----:B-1----:R1:W2:Y:S02]  /*c6c0*/  SYNCS.PHASECHK.TRANS64.TRYWAIT P0, [R23+URZ+0x48], R14 ;  /* 0x0000480e170075a7 */ /* 0x0022a4000800017f */
[----:B--2---:R-:W-:Y:S05]  /*c6d0*/  @!P0 NANOSLEEP.SYNCS 0x989680 ;  /* 0x009896800000895d */ /* 0x004fea0003900000 */
[----:B------:R-:W2:Y:S02]  /*c6e0*/  @!P0 SYNCS.PHASECHK.TRANS64 P0, [R23+URZ+0x48], R14 ;  /* 0x0000480e170085a7 */ /* 0x000ea4000800007f */
[----:B--2---:R-:W-:Y:S05]  /*c6f0*/  @!P0 BRA `(.L_x_299) ;  /* 0xfffffffc00f08947 */ /* 0x004fea000383ffff */
[----:B------:R-:W-:Y:S05]  /*c700*/  BRA `(.L_x_323) ;  /* 0xffffffec00c47947 */ /* 0x000fea000383ffff */
.L_x_307:
[----:B------:R-:W-:Y:S01]  /*c710*/  BSSY B0, `(.L_x_324) ;  /* 0x0000006000007945 */ /* 0x000fe20003800000 */
[----:B------:R-:W-:-:S07]  /*c720*/  IMAD.MOV.U32 R15, RZ, RZ, -0x1 ;  /* 0xffffffffff0f7424 */ /* 0x000fce00078e00ff */
[----:B------:R-:W-:Y:S05]  /*c730*/  WARPSYNC.COLLECTIVE R15, `(.L_x_325) ;  /* 0x000000000f0c7348 */ /* 0x000fea0003c00000 */
[----:B------:R-:W-:Y:S02]  /*c740*/  ELECT P6, UR62, PT ;  /* 0x00000000003e782f */ /* 0x000fe400038c0000 */
[----:B------:R-:W-:Y:S01]  /*c750*/  MOV R14, UR62 ;  /* 0x0000003e000e7c02 */ /* 0x000fe20008000f00 */
[----:B------:R-:W-:Y:S10]  /*c760*/  ENDCOLLECTIVE ;  /* 0x000000000000791b */ /* 0x000ff40003800000 */
.L_x_325:
[----:B------:R-:W-:Y:S05]  /*c770*/  BSYNC B0 ;  /* 0x0000000000007941 */ /* 0x000fea0003800000 */
.L_x_324:
[----:B------:R-:W-:Y:S05]  /*c780*/  BRA `(.L_x_326) ;  /* 0xfffffff8001c7947 */ /* 0x000fea000383ffff */
.L_x_311:
[----:B0-----:R0:W1:Y:S02]  /*c790*/  SYNCS.PHASECHK.TRANS64.TRYWAIT P0, [R7+URZ], R4 ;  /* 0x00000004070075a7 */ /* 0x001064000800017f */
[----:B-1----:R-:W-:Y:S05]  /*c7a0*/  @!P0 NANOSLEEP.SYNCS 0x989680 ;  /* 0x009896800000895d */ /* 0x002fea0003900000 */
[----:B------:R-:W1:Y:S02]  /*c7b0*/  @!P0 SYNCS.PHASECHK.TRANS64 P0, [R7+URZ], R4 ;  /* 0x00000004070085a7 */ /* 0x000e64000800007f */
[----:B-1----:R-:W-:Y:S05]  /*c7c0*/  @!P0 BRA `(.L_x_311) ;  /* 0xfffffffc00f08947 */ /* 0x002fea000383ffff */
[----:B------:R-:W-:Y:S05]  /*c7d0*/  BRA `(.L_x_327) ;  /* 0xfffffff8005c7947 */ /* 0x000fea000383ffff */
.L_x_312:
[----:B0-----:R0:W1:Y:S02]  /*c7e0*/  SYNCS.PHASECHK.TRANS64.TRYWAIT P0, [R8+URZ], R5 ;  /* 0x00000005080075a7 */ /* 0x001064000800017f */
[----:B-1----:R-:W-:Y:S05]  /*c7f0*/  @!P0 NANOSLEEP.SYNCS 0x989680 ;  /* 0x009896800000895d */ /* 0x002fea0003900000 */
[----:B------:R-:W1:Y:S02]  /*c800*/  @!P0 SYNCS.PHASECHK.TRANS64 P0, [R8+URZ], R5 ;  /* 0x00000005080085a7 */ /* 0x000e64000800007f */
[----:B-1----:R-:W-:Y:S05]  /*c810*/  @!P0 BRA `(.L_x_312) ;  /* 0xfffffffc00f08947 */ /* 0x002fea000383ffff */
[----:B------:R-:W-:Y:S05]  /*c820*/  BRA `(.L_x_328) ;  /* 0xfffffff8006c7947 */ /* 0x000fea000383ffff */
.L_x_313:
[----:B0-----:R0:W1:Y:S02]  /*c830*/  SYNCS.PHASECHK.TRANS64.TRYWAIT P0, [R9+URZ], R4 ;  /* 0x00000004090075a7 */ /* 0x001064000800017f */
[----:B-1----:R-:W-:Y:S05]  /*c840*/  @!P0 NANOSLEEP.SYNCS 0x989680 ;  /* 0x009896800000895d */ /* 0x002fea0003900000 */
[----:B------:R-:W1:Y:S02]  /*c850*/  @!P0 SYNCS.PHASECHK.TRANS64 P0, [R9+URZ], R4 ;  /* 0x00000004090085a7 */ /* 0x000e64000800007f */
[----:B-1----:R-:W-:Y:S05]  /*c860*/  @!P0 BRA `(.L_x_313) ;  /* 0xfffffffc00f08947 */ /* 0x002fea000383ffff */
[----:B------:R-:W-:Y:S05]  /*c870*/  BRA `(.L_x_329) ;  /* 0xfffffff8007c7947 */ /* 0x000fea000383ffff */
.L_x_314:
[----:B0-----:R0:W1:Y:S02]  /*c880*/  SYNCS.PHASECHK.TRANS64.TRYWAIT P0, [R8+URZ], R5 ;  /* 0x00000005080075a7 */ /* 0x001064000800017f */
[----:B-1----:R-:W-:Y:S05]  /*c890*/  @!P0 NANOSLEEP.SYNCS 0x989680 ;  /* 0x009896800000895d */ /* 0x002fea0003900000 */
[----:B------:R-:W1:Y:S02]  /*c8a0*/  @!P0 SYNCS.PHASECHK.TRANS64 P0, [R8+URZ], R5 ;  /* 0x00000005080085a7 */ /* 0x000e64000800007f */
[----:B-1----:R-:W-:Y:S05]  /*c8b0*/  @!P0 BRA `(.L_x_314) ;  /* 0xfffffffc00f08947 */ /* 0x002fea000383ffff */
[----:B------:R-:W-:Y:S05]  /*c8c0*/  BRA `(.L_x_330) ;  /* 0xfffffff8008c7947 */ /* 0x000fea000383ffff */
.L_x_315:
[----:B0-----:R0:W1:Y:S02]  /*c8d0*/  SYNCS.PHASECHK.TRANS64.TRYWAIT P0, [R9+URZ], R4 ;  /* 0x00000004090075a7 */ /* 0x001064000800017f */
[----:B-1----:R-:W-:Y:S05]  /*c8e0*/  @!P0 NANOSLEEP.SYNCS 0x989680 ;  /* 0x009896800000895d */ /* 0x002fea0003900000 */
[----:B------:R-:W1:Y:S02]  /*c8f0*/  @!P0 SYNCS.PHASECHK.TRANS64 P0, [R9+URZ], R4 ;  /* 0x00000004090085a7 */ /* 0x000e64000800007f */
[----:B-1----:R-:W-:Y:S05]  /*c900*/  @!P0 BRA `(.L_x_315) ;  /* 0xfffffffc00f08947 */ /* 0x002fea000383ffff */
[----:B------:R-:W-:Y:S05]  /*c910*/  BRA `(.L_x_331) ;  /* 0xfffffff8009c7947 */ /* 0x000fea000383ffff */
.L_x_316:
[----:B0-----:R0:W1:Y:S02]  /*c920*/  SYNCS.PHASECHK.TRANS64.TRYWAIT P0, [R8+URZ], R5 ;  /* 0x00000005080075a7 */ /* 0x001064000800017f */
[----:B-1----:R-:W-:Y:S05]  /*c930*/  @!P0 NANOSLEEP.SYNCS 0x989680 ;  /* 0x009896800000895d */ /* 0x002fea0003900000 */
[----:B------:R-:W1:Y:S02]  /*c940*/  @!P0 SYNCS.PHASECHK.TRANS64 P0, [R8+URZ], R5 ;  /* 0x00000005080085a7 */ /* 0x000e64000800007f */
[----:B-1----:R-:W-:Y:S05]  /*c950*/  @!P0 BRA `(.L_x_316) ;  /* 0xfffffffc00f08947 */ /* 0x002fea000383ffff */
[----:B------:R-:W-:Y:S05]  /*c960*/  BRA `(.L_x_332) ;  /* 0xfffffff800ac7947 */ /* 0x000fea000383ffff */
.L_x_317:
[----:B0-----:R0:W1:Y:S02]  /*c970*/  SYNCS.PHASECHK.TRANS64.TRYWAIT P0, [R9+URZ], R4 ;  /* 0x00000004090075a7 */ /* 0x001064000800017f */
[----:B-1----:R-:W-:Y:S05]  /*c980*/  @!P0 NANOSLEEP.SYNCS 0x989680 ;  /* 0x009896800000895d */ /* 0x002fea0003900000 */
[----:B------:R-:W1:Y:S02]  /*c990*/  @!P0 SYNCS.PHASECHK.TRANS64 P0, [R9+URZ], R4 ;  /* 0x00000004090085a7 */ /* 0x000e64000800007f */
[----:B-1----:R-:W-:Y:S05]  /*c9a0*/  @!P0 BRA `(.L_x_317) ;  /* 0xfffffffc00f08947 */ /* 0x002fea000383ffff */
[----:B------:R-:W-:Y:S05]  /*c9b0*/  BRA `(.L_x_333) ;  /* 0xfffffff800bc7947 */ /* 0x000fea000383ffff */
.L_x_318:
[----:B0-----:R0:W1:Y:S02]  /*c9c0*/  SYNCS.PHASECHK.TRANS64.TRYWAIT P0, [R6+URZ], R5 ;  /* 0x00000005060075a7 */ /* 0x001064000800017f */
[----:B-1----:R-:W-:Y:S05]  /*c9d0*/  @!P0 NANOSLEEP.SYNCS 0x989680 ;  /* 0x009896800000895d */ /* 0x002fea0003900000 */
[----:B------:R-:W1:Y:S02]  /*c9e0*/  @!P0 SYNCS.PHASECHK.TRANS64 P0, [R6+URZ], R5 ;  /* 0x00000005060085a7 */ /* 0x000e64000800007f */
[----:B-1----:R-:W-:Y:S05]  /*c9f0*/  @!P0 BRA `(.L_x_318) ;  /* 0xfffffffc00f08947 */ /* 0x002fea000383ffff */
[----:B------:R-:W-:Y:S05]  /*ca00*/  BRA `(.L_x_334) ;  /* 0xfffffff800c47947 */ /* 0x000fea000383ffff */
.L_x_335:
[----:B------:R-:W-:-:S00]  /*ca10*/  BRA `(.L_x_335) ;  /* 0xfffffffc00fc7947 */ /* 0x000fc0000383ffff */
[----:B------:R-:W-:-:S00]  /*ca20*/  NOP ;  /* 0x0000000000007918 */ /* 0x000fc00000000000 */
        /* <DEDUP_REMOVED lines=13> */
.L_x_336:


//--------------------- .nv.global.init           --------------------------
	.section	.nv.global.init,"aw",@progbits
.nv.global.init:
	.type		$str$22,@object
	.size		$str$22,($str$23 - $str$22)
$str$22:
        /*0000*/ 	.byte	0x6b, 0x5f, 0x74, 0x69, 0x6c, 0x65, 0x5f, 0x63, 0x6f, 0x75, 0x6e, 0x74, 0x20, 0x3e, 0x3d, 0x20
        /*0010*/ 	.byte	0x31, 0x00
	.type		$str$23,@object
	.size		$str$23,(__unnamed_1 - $str$23)
$str$23:
        /*0012*/ 	.byte	0x2f, 0x74, 0x6d, 0x70, 0x2f, 0x63, 0x75, 0x74, 0x6c, 0x61, 0x73, 0x73, 0x5f, 0x73, 0x77, 0x65
        /*0022*/ 	.byte	0x65, 0x70, 0x5f, 0x73, 0x72, 0x63, 0x2f, 0x69, 0x6e, 0x63, 0x6c, 0x75, 0x64, 0x65, 0x2f, 0x63
        /*0032*/ 	.byte	0x75, 0x74, 0x6c, 0x61, 0x73, 0x73, 0x2f, 0x67, 0x65, 0x6d, 0x6d, 0x2f, 0x63, 0x6f, 0x6c, 0x6c
        /*0042*/ 	.byte	0x65, 0x63, 0x74, 0x69, 0x76, 0x65, 0x2f, 0x73, 0x6d, 0x39, 0x30, 0x5f, 0x6d, 0x6d, 0x61, 0x5f
        /*0052*/ 	.byte	0x74, 0x6d, 0x61, 0x5f, 0x67, 0x6d, 0x6d, 0x61, 0x5f, 0x73, 0x73, 0x5f, 0x77, 0x61, 0x72, 0x70
        /*0062*/ 	.byte	0x73, 0x70, 0x65, 0x63, 0x69, 0x61, 0x6c, 0x69, 0x7a, 0x65, 0x64, 0x2e, 0x68, 0x70, 0x70, 0x00
	.type		__unnamed_1,@object
	.size		__unnamed_1,(.L_0 - __unnamed_1)
__unnamed_1:
        /*0072*/ 	.byte	0x76, 0x6f, 0x69, 0x64, 0x20, 0x63, 0x75, 0x74, 0x6c, 0x61, 0x73, 0x73, 0x3a, 0x3a, 0x67, 0x65
        /* <DEDUP_REMOVED lines=180> */
        /*0bc2*/ 	.byte	0x6e, 0x74, 0x69, 0x74, 0x79, 0x5d, 0x00
.L_0:


//--------------------- .nv.shared._ZN7cutlass13device_kernelINS_4gemm6kernel13GemmUniversalIN4cute5tupleIJiiiiEEENS1_10collective13CollectiveMmaINS1_34MainloopSm90TmaGmmaWarpSpecializedILi9ENS5_IJNS4_1CILi2EEENSA_ILi1EEESC_EEENS1_35KernelTmaWarpSpecializedCooperativeEEENS5_IJNSA_ILi256EEENSA_ILi128EEENSA_ILi32EEEEEENS_6half_tENS5_IJlSC_lEEESK_SL_NS4_8TiledMMAINS4_8MMA_AtomIJNS4_4SM904GMMA26MMA_64x128x16_F32F16F16_SSILNSP_5MajorE0ELSR_0ELNSP_7ScaleInE1ELSS_1EEEEEENS4_6LayoutISD_NS5_IJSC_NSA_ILi0EEESW_EEEEENS5_IJNS4_10UnderscoreESZ_SZ_EEEEENS4_13SM90_TMA_LOADENS4_14ComposedLayoutINS4_7SwizzleILi2ELi4ELi3EEENS4_18smem_ptr_flag_bitsILi16EEENSV_INS5_IJNSA_ILi8EEESI_EEENS5_IJSI_SC_EEEEEEEvNS4_8identityENS4_23SM90_TMA_LOAD_MULTICASTES1C_vS1D_EENS_8epilogue10collective6detail29Sm90TmaWarpSpecializedAdapterINS1H_15DefaultEpilogueISK_SL_SL_NS1G_6thread17LinearCombinationISK_Li1EffLNS1L_9ScaleType4KindE0ELNS_15FloatRoundStyleE2ESK_EENS1_15EpilogueDefaultEEEEEvvEEEEvNT_6ParamsE --------------------------
	.section	.nv.shared._ZN7cutlass13device_kernelINS_4gemm6kernel13GemmUniversalIN4cute5tupleIJiiiiEEENS1_10collective13CollectiveMmaINS1_34MainloopSm90TmaGmmaWarpSpecializedILi9ENS5_IJNS4_1CILi2EEENSA_ILi1EEESC_EEENS1_35KernelTmaWarpSpecializedCooperativeEEENS5_IJNSA_ILi256EEENSA_ILi128EEENSA_ILi32EEEEEENS_6half_tENS5_IJlSC_lEEESK_SL_NS4_8TiledMMAINS4_8MMA_AtomIJNS4_4SM904GMMA26MMA_64x128x16_F32F16F16_SSILNSP_5MajorE0ELSR_0ELNSP_7ScaleInE1ELSS_1EEEEEENS4_6LayoutISD_NS5_IJSC_NSA_ILi0EEESW_EEEEENS5_IJNS4_10UnderscoreESZ_SZ_EEEEENS4_13SM90_TMA_LOADENS4_14ComposedLayoutINS4_7SwizzleILi2ELi4ELi3EEENS4_18smem_ptr_flag_bitsILi16EEENSV_INS5_IJNSA_ILi8EEESI_EEENS5_IJSI_SC_EEEEEEEvNS4_8identityENS4_23SM90_TMA_LOAD_MULTICASTES1C_vS1D_EENS_8epilogue10collective6detail29Sm90TmaWarpSpecializedAdapterINS1H_15DefaultEpilogueISK_SL_SL_NS1G_6thread17LinearCombinationISK_Li1EffLNS1L_9ScaleType4KindE0ELNS_15FloatRoundStyleE2ESK_EENS1_15EpilogueDefaultEEEEEvvEEEEvNT_6ParamsE,"aw",@nobits
	.sectionflags	@""
	.align	16
	.zero		1024


//--------------------- .nv.shared.reserved.0     --------------------------
	.section	.nv.shared.reserved.0,"aw",@nobits
	.weak		__nv_reservedSMEM_offset_0_alias
	.size		__nv_reservedSMEM_offset_0_alias, 0, 0
	.other		__nv_reservedSMEM_offset_0_alias,@"STO_CUDA_RESERVED_SHARED STV_DEFAULT"
__nv_reservedSMEM_offset_0_alias:
	.zero		0


//--------------------- .nv.global                --------------------------
	.section	.nv.global,"aw",@nobits
.nv.global:
	.type		_ZN40_INTERNAL_9fe4f6f6_4_k_cu_96c0a8b9_167234cute1_E,@object
	.size		_ZN40_INTERNAL_9fe4f6f6_4_k_cu_96c0a8b9_167234cute1_E,(_ZN40_INTERNAL_9fe4f6f6_4_k_cu_96c0a8b9_167234cuda3std3__45__cpo6cbeginE - _ZN40_INTERNAL_9fe4f6f6_4_k_cu_96c0a8b9_167234cute1_E)
_ZN40_INTERNAL_9fe4f6f6_4_k_cu_96c0a8b9_167234cute1_E:
	.zero		1
	.type		_ZN40_INTERNAL_9fe4f6f6_4_k_cu_96c0a8b9_167234cuda3std3__45__cpo6cbeginE,@object
	.size		_ZN40_INTERNAL_9fe4f6f6_4_k_cu_96c0a8b9_167234cuda3std3__45__cpo6cbeginE,(_ZN40_INTERNAL_9fe4f6f6_4_k_cu_96c0a8b9_167234cuda3std3__48in_placeE - _ZN40_INTERNAL_9fe4f6f6_4_k_cu_96c0a8b9_167234cuda3std3__45__cpo6cbeginE)
_ZN40_INTERNAL_9fe4f6f6_4_k_cu_96c0a8b9_167234cuda3std3__45__cpo6cbeginE:
	.zero		1
	.type		_ZN40_INTERNAL_9fe4f6f6_4_k_cu_96c0a8b9_167234cuda3std3__48in_placeE,@object
	.size		_ZN40_INTERNAL_9fe4f6f6_4_k_cu_96c0a8b9_167234cuda3std3__48in_placeE,(_ZN40_INTERNAL_9fe4f6f6_4_k_cu_96c0a8b9_167234cuda3std6ranges3__45__cpo9iter_moveE - _ZN40_INTERNAL_9fe4f6f6_4_k_cu_96c0a8b9_167234cuda3std3__48in_placeE)
_ZN40_INTERNAL_9fe4f6f6_4_k_cu_96c0a8b9_167234cuda3std3__48in_placeE:
	.zero		1
	.type		_ZN40_INTERNAL_9fe4f6f6_4_k_cu_96c0a8b9_167234cuda3std6ranges3__45__cpo9iter_moveE,@object
	.size		_ZN40_INTERNAL_9fe4f6f6_4_k_cu_96c0a8b9_167234cuda3std6ranges3__45__cpo9iter_moveE,(_ZN40_INTERNAL_9fe4f6f6_4_k_cu_96c0a8b9_167234cuda3std3__45__cpo5beginE - _ZN40_INTERNAL_9fe4f6f6_4_k_cu_96c0a8b9_167234cuda3std6ranges3__45__cpo9iter_moveE)
_ZN40_INTERNAL_9fe4f6f6_4_k_cu_96c0a8b9_167234cuda3std6ranges3__45__cpo9iter_moveE:
	.zero		1
	.type		_ZN40_INTERNAL_9fe4f6f6_4_k_cu_96c0a8b9_167234cuda3std3__45__cpo5beginE,@object
	.size		_ZN40_INTERNAL_9fe4f6f6_4_k_cu_96c0a8b9_167234cuda3std3__45__cpo5beginE,(_ZN40_INTERNAL_9fe4f6f6_4_k_cu_96c0a8b9_167234cuda3std3__442_GLOBAL__N__9fe4f6f6_4_k_cu_96c0a8b9_167236ignoreE - _ZN40_INTERNAL_9fe4f6f6_4_k_cu_96c0a8b9_167234cuda3std3__45__cpo5beginE)
_ZN40_INTERNAL_9fe4f6f6_4_k_cu_96c0a8b9_167234cuda3std3__45__cpo5beginE:
	.zero		1
	.type		_ZN40_INTERNAL_9fe4f6f6_4_k_cu_96c0a8b9_167234cuda3std3__442_GLOBAL__N__9fe4f6f6_4_k_cu_96c0a8b9_167236ignoreE,@object
	.size		_ZN40_INTERNAL_9fe4f6f6_4_k_cu_96c0a8b9_167234cuda3std3__442_GLOBAL__N__9fe4f6f6_4_k_cu_96c0a8b9_167236ignoreE,(_ZN40_INTERNAL_9fe4f6f6_4_k_cu_96c0a8b9_167234cute7productE - _ZN40_INTERNAL_9fe4f6f6_4_k_cu_96c0a8b9_167234cuda3std3__442_GLOBAL__N__9fe4f6f6_4_k_cu_96c0a8b9_167236ignoreE)
_ZN40_INTERNAL_9fe4f6f6_4_k_cu_96c0a8b9_167234cuda3std3__442_GLOBAL__N__9fe4f6f6_4_k_cu_96c0a8b9_167236ignoreE:
	.zero		1
	.type		_ZN40_INTERNAL_9fe4f6f6_4_k_cu_96c0a8b9_167234cute7productE,@object
	.size		_ZN40_INTERNAL_9fe4f6f6_4_k_cu_96c0a8b9_167234cute7productE,(_ZN40_INTERNAL_9fe4f6f6_4_k_cu_96c0a8b9_167234cuda3std3__45__cpo3endE - _ZN40_INTERNAL_9fe4f6f6_4_k_cu_96c0a8b9_167234cute7productE)
_ZN40_INTERNAL_9fe4f6f6_4_k_cu_96c0a8b9_167234cute7productE:
	.zero		1
	.type		_ZN40_INTERNAL_9fe4f6f6_4_k_cu_96c0a8b9_167234cuda3std3__45__cpo3endE,@object
	.size		_ZN40_INTERNAL_9fe4f6f6_4_k_cu_96c0a8b9_167234cuda3std3__45__cpo3endE,(_ZN40_INTERNAL_9fe4f6f6_4_k_cu_96c0a8b9_167234cuda3std3__419piecewise_constructE - _ZN40_INTERNAL_9fe4f6f6_4_k_cu_96c0a8b9_167234cuda3std3__45__cpo3endE)
_ZN40_INTERNAL_9fe4f6f6_4_k_cu_96c0a8b9_167234cuda3std3__45__cpo3endE:
	.zero		1
	.type		_ZN40_INTERNAL_9fe4f6f6_4_k_cu_96c0a8b9_167234cuda3std3__419piecewise_constructE,@object
	.size		_ZN40_INTERNAL_9fe4f6f6_4_k_cu_96c0a8b9_167234cuda3std3__419piecewise_constructE,(_ZN40_INTERNAL_9fe4f6f6_4_k_cu_96c0a8b9_167234cuda3std3__45__cpo4cendE - _ZN40_INTERNAL_9fe4f6f6_4_k_cu_96c0a8b9_167234cuda3std3__419piecewise_constructE)
_ZN40_INTERNAL_9fe4f6f6_4_k_cu_96c0a8b9_167234cuda3std3__419piecewise_constructE:
	.zero		1
	.type		_ZN40_INTERNAL_9fe4f6f6_4_k_cu_96c0a8b9_167234cuda3std3__45__cpo4cendE,@object
	.size		_ZN40_INTERNAL_9fe4f6f6_4_k_cu_96c0a8b9_167234cuda3std3__45__cpo4cendE,(_ZN40_INTERNAL_9fe4f6f6_4_k_cu_96c0a8b9_167234cuda3std6ranges3__45__cpo4swapE - _ZN40_INTERNAL_9fe4f6f6_4_k_cu_96c0a8b9_167234cuda3std3__45__cpo4cendE)
_ZN40_INTERNAL_9fe4f6f6_4_k_cu_96c0a8b9_167234cuda3std3__45__cpo4cendE:
	.zero		1
	.type		_ZN40_INTERNAL_9fe4f6f6_4_k_cu_96c0a8b9_167234cuda3std6ranges3__45__cpo4swapE,@object
	.size		_ZN40_INTERNAL_9fe4f6f6_4_k_cu_96c0a8b9_167234cuda3std6ranges3__45__cpo4swapE,(.L_8 - _ZN40_INTERNAL_9fe4f6f6_4_k_cu_96c0a8b9_167234cuda3std6ranges3__45__cpo4swapE)
_ZN40_INTERNAL_9fe4f6f6_4_k_cu_96c0a8b9_167234cuda3std6ranges3__45__cpo4swapE:
	.zero		1
.L_8:


//--------------------- .nv.constant0._ZN7cutlass13device_kernelINS_4gemm6kernel13GemmUniversalIN4cute5tupleIJiiiiEEENS1_10collective13CollectiveMmaINS1_34MainloopSm90TmaGmmaWarpSpecializedILi9ENS5_IJNS4_1CILi2EEENSA_ILi1EEESC_EEENS1_35KernelTmaWarpSpecializedCooperativeEEENS5_IJNSA_ILi256EEENSA_ILi128EEENSA_ILi32EEEEEENS_6half_tENS5_IJlSC_lEEESK_SL_NS4_8TiledMMAINS4_8MMA_AtomIJNS4_4SM904GMMA26MMA_64x128x16_F32F16F16_SSILNSP_5MajorE0ELSR_0ELNSP_7ScaleInE1ELSS_1EEEEEENS4_6LayoutISD_NS5_IJSC_NSA_ILi0EEESW_EEEEENS5_IJNS4_10UnderscoreESZ_SZ_EEEEENS4_13SM90_TMA_LOADENS4_14ComposedLayoutINS4_7SwizzleILi2ELi4ELi3EEENS4_18smem_ptr_flag_bitsILi16EEENSV_INS5_IJNSA_ILi8EEESI_EEENS5_IJSI_SC_EEEEEEEvNS4_8identityENS4_23SM90_TMA_LOAD_MULTICASTES1C_vS1D_EENS_8epilogue10collective6detail29Sm90TmaWarpSpecializedAdapterINS1H_15DefaultEpilogueISK_SL_SL_NS1G_6thread17LinearCombinationISK_Li1EffLNS1L_9ScaleType4KindE0ELNS_15FloatRoundStyleE2ESK_EENS1_15EpilogueDefaultEEEEEvvEEEEvNT_6ParamsE --------------------------
	.section	.nv.constant0._ZN7cutlass13device_kernelINS_4gemm6kernel13GemmUniversalIN4cute5tupleIJiiiiEEENS1_10collective13CollectiveMmaINS1_34MainloopSm90TmaGmmaWarpSpecializedILi9ENS5_IJNS4_1CILi2EEENSA_ILi1EEESC_EEENS1_35KernelTmaWarpSpecializedCooperativeEEENS5_IJNSA_ILi256EEENSA_ILi128EEENSA_ILi32EEEEEENS_6half_tENS5_IJlSC_lEEESK_SL_NS4_8TiledMMAINS4_8MMA_AtomIJNS4_4SM904GMMA26MMA_64x128x16_F32F16F16_SSILNSP_5MajorE0ELSR_0ELNSP_7ScaleInE1ELSS_1EEEEEENS4_6LayoutISD_NS5_IJSC_NSA_ILi0EEESW_EEEEENS5_IJNS4_10UnderscoreESZ_SZ_EEEEENS4_13SM90_TMA_LOADENS4_14ComposedLayoutINS4_7SwizzleILi2ELi4ELi3EEENS4_18smem_ptr_flag_bitsILi16EEENSV_INS5_IJNSA_ILi8EEESI_EEENS5_IJSI_SC_EEEEEEEvNS4_8identityENS4_23SM90_TMA_LOAD_MULTICASTES1C_vS1D_EENS_8epilogue10collective6detail29Sm90TmaWarpSpecializedAdapterINS1H_15DefaultEpilogueISK_SL_SL_NS1G_6thread17LinearCombinationISK_Li1EffLNS1L_9ScaleType4KindE0ELNS_15FloatRoundStyleE2ESK_EENS1_15EpilogueDefaultEEEEEvvEEEEvNT_6ParamsE,"a",@progbits
	.sectionflags	@""
	.align	4
.nv.constant0._ZN7cutlass13device_kernelINS_4gemm6kernel13GemmUniversalIN4cute5tupleIJiiiiEEENS1_10collective13CollectiveMmaINS1_34MainloopSm90TmaGmmaWarpSpecializedILi9ENS5_IJNS4_1CILi2EEENSA_ILi1EEESC_EEENS1_35KernelTmaWarpSpecializedCooperativeEEENS5_IJNSA_ILi256EEENSA_ILi128EEENSA_ILi32EEEEEENS_6half_tENS5_IJlSC_lEEESK_SL_NS4_8TiledMMAINS4_8MMA_AtomIJNS4_4SM904GMMA26MMA_64x128x16_F32F16F16_SSILNSP_5MajorE0ELSR_0ELNSP_7ScaleInE1ELSS_1EEEEEENS4_6LayoutISD_NS5_IJSC_NSA_ILi0EEESW_EEEEENS5_IJNS4_10UnderscoreESZ_SZ_EEEEENS4_13SM90_TMA_LOADENS4_14ComposedLayoutINS4_7SwizzleILi2ELi4ELi3EEENS4_18smem_ptr_flag_bitsILi16EEENSV_INS5_IJNSA_ILi8EEESI_EEENS5_IJSI_SC_EEEEEEEvNS4_8identityENS4_23SM90_TMA_LOAD_MULTICASTES1C_vS1D_EENS_8epilogue10collective6detail29Sm90TmaWarpSpecializedAdapterINS1H_15DefaultEpilogueISK_SL_SL_NS1G_6thread17LinearCombinationISK_Li1EffLNS1L_9ScaleType4KindE0ELNS_15FloatRoundStyleE2ESK_EENS1_15EpilogueDefaultEEEEEvvEEEEvNT_6ParamsE:
	.zero		1664


//--------------------- SYMBOLS --------------------------

	.type		.nv.reservedSmem.offset0,@object
	.size		.nv.reservedSmem.offset0,0x4
	.type		__assertfail,@function
